//
// Generated by NVIDIA NVVM Compiler
//
// Compiler Build ID: CL-36424714
// Cuda compilation tools, release 13.0, V13.0.88
// Based on NVVM 20.0.0
//

.version 9.0
.target sm_100
.address_size 64

	// .globl	_Z18matchPattern_gpu_1PKjS0_Piii
// _ZZ18matchPattern_gpu_1PKjS0_PiiiE6text_s has been demoted

.visible .entry _Z18matchPattern_gpu_1PKjS0_Piii(
	.param .u64 .ptr .align 1 _Z18matchPattern_gpu_1PKjS0_Piii_param_0,
	.param .u64 .ptr .align 1 _Z18matchPattern_gpu_1PKjS0_Piii_param_1,
	.param .u64 .ptr .align 1 _Z18matchPattern_gpu_1PKjS0_Piii_param_2,
	.param .u32 _Z18matchPattern_gpu_1PKjS0_Piii_param_3,
	.param .u32 _Z18matchPattern_gpu_1PKjS0_Piii_param_4
)
{
	.reg .pred 	%p<513>;
	.reg .b32 	%r<1567>;
	.reg .b64 	%rd<26>;
	// demoted variable
	.shared .align 4 .b8 _ZZ18matchPattern_gpu_1PKjS0_PiiiE6text_s[528];
	ld.param.u64 	%rd1, [_Z18matchPattern_gpu_1PKjS0_Piii_param_0];
	ld.param.u64 	%rd2, [_Z18matchPattern_gpu_1PKjS0_Piii_param_1];
	ld.param.u64 	%rd3, [_Z18matchPattern_gpu_1PKjS0_Piii_param_2];
	mov.u32 	%r1, %tid.x;
	mov.u32 	%r2, %ctaid.x;
	mov.u32 	%r3, %ntid.x;
	mul.lo.s32 	%r4, %r2, %r3;
	add.s32 	%r5, %r4, %r1;
	mov.u32 	%r6, %nctaid.x;
	mul.lo.s32 	%r7, %r6, %r3;
	add.s32 	%r8, %r4, %r3;
	cvta.to.global.u64 	%rd4, %rd2;
	cvta.to.global.u64 	%rd5, %rd1;
	mul.wide.u32 	%rd6, %r5, 4;
	add.s64 	%rd7, %rd5, %rd6;
	ld.global.u32 	%r9, [%rd7];
	shl.b32 	%r10, %r1, 2;
	mov.u32 	%r11, _ZZ18matchPattern_gpu_1PKjS0_PiiiE6text_s;
	add.s32 	%r12, %r11, %r10;
	st.shared.u32 	[%r12], %r9;
	mul.wide.u32 	%rd8, %r8, 4;
	add.s64 	%rd9, %rd5, %rd8;
	ld.global.u32 	%r13, [%rd9];
	st.shared.u32 	[_ZZ18matchPattern_gpu_1PKjS0_PiiiE6text_s+128], %r13;
	add.s32 	%r14, %r5, %r7;
	mul.wide.u32 	%rd10, %r14, 4;
	add.s64 	%rd11, %rd5, %rd10;
	ld.global.u32 	%r15, [%rd11];
	st.shared.u32 	[%r12+132], %r15;
	add.s32 	%r16, %r8, %r7;
	mul.wide.u32 	%rd12, %r16, 4;
	add.s64 	%rd13, %rd5, %rd12;
	ld.global.u32 	%r17, [%rd13];
	st.shared.u32 	[_ZZ18matchPattern_gpu_1PKjS0_PiiiE6text_s+260], %r17;
	add.s32 	%r18, %r14, %r7;
	mul.wide.u32 	%rd14, %r18, 4;
	add.s64 	%rd15, %rd5, %rd14;
	ld.global.u32 	%r19, [%rd15];
	st.shared.u32 	[%r12+264], %r19;
	add.s32 	%r20, %r16, %r7;
	mul.wide.u32 	%rd16, %r20, 4;
	add.s64 	%rd17, %rd5, %rd16;
	ld.global.u32 	%r21, [%rd17];
	st.shared.u32 	[_ZZ18matchPattern_gpu_1PKjS0_PiiiE6text_s+392], %r21;
	add.s32 	%r22, %r18, %r7;
	mul.wide.u32 	%rd18, %r22, 4;
	add.s64 	%rd19, %rd5, %rd18;
	ld.global.u32 	%r23, [%rd19];
	st.shared.u32 	[%r12+396], %r23;
	add.s32 	%r24, %r20, %r7;
	mul.wide.u32 	%rd20, %r24, 4;
	add.s64 	%rd21, %rd5, %rd20;
	ld.global.u32 	%r25, [%rd21];
	st.shared.u32 	[_ZZ18matchPattern_gpu_1PKjS0_PiiiE6text_s+524], %r25;
	mul.wide.u32 	%rd22, %r1, 4;
	add.s64 	%rd23, %rd4, %rd22;
	ld.global.u32 	%r26, [%rd23];
	bar.sync 	0;
	ld.shared.u32 	%r27, [_ZZ18matchPattern_gpu_1PKjS0_PiiiE6text_s];
	setp.eq.s32 	%p1, %r27, %r26;
	selp.u32 	%r28, 1, 0, %p1;
	ld.shared.u32 	%r29, [_ZZ18matchPattern_gpu_1PKjS0_PiiiE6text_s+4];
	shf.l.wrap.b32 	%r30, %r27, %r29, 24;
	setp.eq.s32 	%p2, %r30, %r26;
	selp.u32 	%r31, 1, 0, %p2;
	add.s32 	%r32, %r28, %r31;
	shf.l.wrap.b32 	%r33, %r27, %r29, 16;
	setp.eq.s32 	%p3, %r33, %r26;
	selp.u32 	%r34, 1, 0, %p3;
	add.s32 	%r35, %r32, %r34;
	shf.l.wrap.b32 	%r36, %r27, %r29, 8;
	setp.eq.s32 	%p4, %r36, %r26;
	selp.u32 	%r37, 1, 0, %p4;
	add.s32 	%r38, %r35, %r37;
	setp.eq.s32 	%p5, %r29, %r26;
	selp.u32 	%r39, 1, 0, %p5;
	add.s32 	%r40, %r38, %r39;
	ld.shared.u32 	%r41, [_ZZ18matchPattern_gpu_1PKjS0_PiiiE6text_s+8];
	shf.l.wrap.b32 	%r42, %r29, %r41, 24;
	setp.eq.s32 	%p6, %r42, %r26;
	selp.u32 	%r43, 1, 0, %p6;
	add.s32 	%r44, %r40, %r43;
	shf.l.wrap.b32 	%r45, %r29, %r41, 16;
	setp.eq.s32 	%p7, %r45, %r26;
	selp.u32 	%r46, 1, 0, %p7;
	add.s32 	%r47, %r44, %r46;
	shf.l.wrap.b32 	%r48, %r29, %r41, 8;
	setp.eq.s32 	%p8, %r48, %r26;
	selp.u32 	%r49, 1, 0, %p8;
	add.s32 	%r50, %r47, %r49;
	setp.eq.s32 	%p9, %r41, %r26;
	selp.u32 	%r51, 1, 0, %p9;
	add.s32 	%r52, %r50, %r51;
	ld.shared.u32 	%r53, [_ZZ18matchPattern_gpu_1PKjS0_PiiiE6text_s+12];
	shf.l.wrap.b32 	%r54, %r41, %r53, 24;
	setp.eq.s32 	%p10, %r54, %r26;
	selp.u32 	%r55, 1, 0, %p10;
	add.s32 	%r56, %r52, %r55;
	shf.l.wrap.b32 	%r57, %r41, %r53, 16;
	setp.eq.s32 	%p11, %r57, %r26;
	selp.u32 	%r58, 1, 0, %p11;
	add.s32 	%r59, %r56, %r58;
	shf.l.wrap.b32 	%r60, %r41, %r53, 8;
	setp.eq.s32 	%p12, %r60, %r26;
	selp.u32 	%r61, 1, 0, %p12;
	add.s32 	%r62, %r59, %r61;
	setp.eq.s32 	%p13, %r53, %r26;
	selp.u32 	%r63, 1, 0, %p13;
	add.s32 	%r64, %r62, %r63;
	ld.shared.u32 	%r65, [_ZZ18matchPattern_gpu_1PKjS0_PiiiE6text_s+16];
	shf.l.wrap.b32 	%r66, %r53, %r65, 24;
	setp.eq.s32 	%p14, %r66, %r26;
	selp.u32 	%r67, 1, 0, %p14;
	add.s32 	%r68, %r64, %r67;
	shf.l.wrap.b32 	%r69, %r53, %r65, 16;
	setp.eq.s32 	%p15, %r69, %r26;
	selp.u32 	%r70, 1, 0, %p15;
	add.s32 	%r71, %r68, %r70;
	shf.l.wrap.b32 	%r72, %r53, %r65, 8;
	setp.eq.s32 	%p16, %r72, %r26;
	selp.u32 	%r73, 1, 0, %p16;
	add.s32 	%r74, %r71, %r73;
	setp.eq.s32 	%p17, %r65, %r26;
	selp.u32 	%r75, 1, 0, %p17;
	add.s32 	%r76, %r74, %r75;
	ld.shared.u32 	%r77, [_ZZ18matchPattern_gpu_1PKjS0_PiiiE6text_s+20];
	shf.l.wrap.b32 	%r78, %r65, %r77, 24;
	setp.eq.s32 	%p18, %r78, %r26;
	selp.u32 	%r79, 1, 0, %p18;
	add.s32 	%r80, %r76, %r79;
	shf.l.wrap.b32 	%r81, %r65, %r77, 16;
	setp.eq.s32 	%p19, %r81, %r26;
	selp.u32 	%r82, 1, 0, %p19;
	add.s32 	%r83, %r80, %r82;
	shf.l.wrap.b32 	%r84, %r65, %r77, 8;
	setp.eq.s32 	%p20, %r84, %r26;
	selp.u32 	%r85, 1, 0, %p20;
	add.s32 	%r86, %r83, %r85;
	setp.eq.s32 	%p21, %r77, %r26;
	selp.u32 	%r87, 1, 0, %p21;
	add.s32 	%r88, %r86, %r87;
	ld.shared.u32 	%r89, [_ZZ18matchPattern_gpu_1PKjS0_PiiiE6text_s+24];
	shf.l.wrap.b32 	%r90, %r77, %r89, 24;
	setp.eq.s32 	%p22, %r90, %r26;
	selp.u32 	%r91, 1, 0, %p22;
	add.s32 	%r92, %r88, %r91;
	shf.l.wrap.b32 	%r93, %r77, %r89, 16;
	setp.eq.s32 	%p23, %r93, %r26;
	selp.u32 	%r94, 1, 0, %p23;
	add.s32 	%r95, %r92, %r94;
	shf.l.wrap.b32 	%r96, %r77, %r89, 8;
	setp.eq.s32 	%p24, %r96, %r26;
	selp.u32 	%r97, 1, 0, %p24;
	add.s32 	%r98, %r95, %r97;
	setp.eq.s32 	%p25, %r89, %r26;
	selp.u32 	%r99, 1, 0, %p25;
	add.s32 	%r100, %r98, %r99;
	ld.shared.u32 	%r101, [_ZZ18matchPattern_gpu_1PKjS0_PiiiE6text_s+28];
	shf.l.wrap.b32 	%r102, %r89, %r101, 24;
	setp.eq.s32 	%p26, %r102, %r26;
	selp.u32 	%r103, 1, 0, %p26;
	add.s32 	%r104, %r100, %r103;
	shf.l.wrap.b32 	%r105, %r89, %r101, 16;
	setp.eq.s32 	%p27, %r105, %r26;
	selp.u32 	%r106, 1, 0, %p27;
	add.s32 	%r107, %r104, %r106;
	shf.l.wrap.b32 	%r108, %r89, %r101, 8;
	setp.eq.s32 	%p28, %r108, %r26;
	selp.u32 	%r109, 1, 0, %p28;
	add.s32 	%r110, %r107, %r109;
	setp.eq.s32 	%p29, %r101, %r26;
	selp.u32 	%r111, 1, 0, %p29;
	add.s32 	%r112, %r110, %r111;
	ld.shared.u32 	%r113, [_ZZ18matchPattern_gpu_1PKjS0_PiiiE6text_s+32];
	shf.l.wrap.b32 	%r114, %r101, %r113, 24;
	setp.eq.s32 	%p30, %r114, %r26;
	selp.u32 	%r115, 1, 0, %p30;
	add.s32 	%r116, %r112, %r115;
	shf.l.wrap.b32 	%r117, %r101, %r113, 16;
	setp.eq.s32 	%p31, %r117, %r26;
	selp.u32 	%r118, 1, 0, %p31;
	add.s32 	%r119, %r116, %r118;
	shf.l.wrap.b32 	%r120, %r101, %r113, 8;
	setp.eq.s32 	%p32, %r120, %r26;
	selp.u32 	%r121, 1, 0, %p32;
	add.s32 	%r122, %r119, %r121;
	setp.eq.s32 	%p33, %r113, %r26;
	selp.u32 	%r123, 1, 0, %p33;
	add.s32 	%r124, %r122, %r123;
	ld.shared.u32 	%r125, [_ZZ18matchPattern_gpu_1PKjS0_PiiiE6text_s+36];
	shf.l.wrap.b32 	%r126, %r113, %r125, 24;
	setp.eq.s32 	%p34, %r126, %r26;
	selp.u32 	%r127, 1, 0, %p34;
	add.s32 	%r128, %r124, %r127;
	shf.l.wrap.b32 	%r129, %r113, %r125, 16;
	setp.eq.s32 	%p35, %r129, %r26;
	selp.u32 	%r130, 1, 0, %p35;
	add.s32 	%r131, %r128, %r130;
	shf.l.wrap.b32 	%r132, %r113, %r125, 8;
	setp.eq.s32 	%p36, %r132, %r26;
	selp.u32 	%r133, 1, 0, %p36;
	add.s32 	%r134, %r131, %r133;
	setp.eq.s32 	%p37, %r125, %r26;
	selp.u32 	%r135, 1, 0, %p37;
	add.s32 	%r136, %r134, %r135;
	ld.shared.u32 	%r137, [_ZZ18matchPattern_gpu_1PKjS0_PiiiE6text_s+40];
	shf.l.wrap.b32 	%r138, %r125, %r137, 24;
	setp.eq.s32 	%p38, %r138, %r26;
	selp.u32 	%r139, 1, 0, %p38;
	add.s32 	%r140, %r136, %r139;
	shf.l.wrap.b32 	%r141, %r125, %r137, 16;
	setp.eq.s32 	%p39, %r141, %r26;
	selp.u32 	%r142, 1, 0, %p39;
	add.s32 	%r143, %r140, %r142;
	shf.l.wrap.b32 	%r144, %r125, %r137, 8;
	setp.eq.s32 	%p40, %r144, %r26;
	selp.u32 	%r145, 1, 0, %p40;
	add.s32 	%r146, %r143, %r145;
	setp.eq.s32 	%p41, %r137, %r26;
	selp.u32 	%r147, 1, 0, %p41;
	add.s32 	%r148, %r146, %r147;
	ld.shared.u32 	%r149, [_ZZ18matchPattern_gpu_1PKjS0_PiiiE6text_s+44];
	shf.l.wrap.b32 	%r150, %r137, %r149, 24;
	setp.eq.s32 	%p42, %r150, %r26;
	selp.u32 	%r151, 1, 0, %p42;
	add.s32 	%r152, %r148, %r151;
	shf.l.wrap.b32 	%r153, %r137, %r149, 16;
	setp.eq.s32 	%p43, %r153, %r26;
	selp.u32 	%r154, 1, 0, %p43;
	add.s32 	%r155, %r152, %r154;
	shf.l.wrap.b32 	%r156, %r137, %r149, 8;
	setp.eq.s32 	%p44, %r156, %r26;
	selp.u32 	%r157, 1, 0, %p44;
	add.s32 	%r158, %r155, %r157;
	setp.eq.s32 	%p45, %r149, %r26;
	selp.u32 	%r159, 1, 0, %p45;
	add.s32 	%r160, %r158, %r159;
	ld.shared.u32 	%r161, [_ZZ18matchPattern_gpu_1PKjS0_PiiiE6text_s+48];
	shf.l.wrap.b32 	%r162, %r149, %r161, 24;
	setp.eq.s32 	%p46, %r162, %r26;
	selp.u32 	%r163, 1, 0, %p46;
	add.s32 	%r164, %r160, %r163;
	shf.l.wrap.b32 	%r165, %r149, %r161, 16;
	setp.eq.s32 	%p47, %r165, %r26;
	selp.u32 	%r166, 1, 0, %p47;
	add.s32 	%r167, %r164, %r166;
	shf.l.wrap.b32 	%r168, %r149, %r161, 8;
	setp.eq.s32 	%p48, %r168, %r26;
	selp.u32 	%r169, 1, 0, %p48;
	add.s32 	%r170, %r167, %r169;
	setp.eq.s32 	%p49, %r161, %r26;
	selp.u32 	%r171, 1, 0, %p49;
	add.s32 	%r172, %r170, %r171;
	ld.shared.u32 	%r173, [_ZZ18matchPattern_gpu_1PKjS0_PiiiE6text_s+52];
	shf.l.wrap.b32 	%r174, %r161, %r173, 24;
	setp.eq.s32 	%p50, %r174, %r26;
	selp.u32 	%r175, 1, 0, %p50;
	add.s32 	%r176, %r172, %r175;
	shf.l.wrap.b32 	%r177, %r161, %r173, 16;
	setp.eq.s32 	%p51, %r177, %r26;
	selp.u32 	%r178, 1, 0, %p51;
	add.s32 	%r179, %r176, %r178;
	shf.l.wrap.b32 	%r180, %r161, %r173, 8;
	setp.eq.s32 	%p52, %r180, %r26;
	selp.u32 	%r181, 1, 0, %p52;
	add.s32 	%r182, %r179, %r181;
	setp.eq.s32 	%p53, %r173, %r26;
	selp.u32 	%r183, 1, 0, %p53;
	add.s32 	%r184, %r182, %r183;
	ld.shared.u32 	%r185, [_ZZ18matchPattern_gpu_1PKjS0_PiiiE6text_s+56];
	shf.l.wrap.b32 	%r186, %r173, %r185, 24;
	setp.eq.s32 	%p54, %r186, %r26;
	selp.u32 	%r187, 1, 0, %p54;
	add.s32 	%r188, %r184, %r187;
	shf.l.wrap.b32 	%r189, %r173, %r185, 16;
	setp.eq.s32 	%p55, %r189, %r26;
	selp.u32 	%r190, 1, 0, %p55;
	add.s32 	%r191, %r188, %r190;
	shf.l.wrap.b32 	%r192, %r173, %r185, 8;
	setp.eq.s32 	%p56, %r192, %r26;
	selp.u32 	%r193, 1, 0, %p56;
	add.s32 	%r194, %r191, %r193;
	setp.eq.s32 	%p57, %r185, %r26;
	selp.u32 	%r195, 1, 0, %p57;
	add.s32 	%r196, %r194, %r195;
	ld.shared.u32 	%r197, [_ZZ18matchPattern_gpu_1PKjS0_PiiiE6text_s+60];
	shf.l.wrap.b32 	%r198, %r185, %r197, 24;
	setp.eq.s32 	%p58, %r198, %r26;
	selp.u32 	%r199, 1, 0, %p58;
	add.s32 	%r200, %r196, %r199;
	shf.l.wrap.b32 	%r201, %r185, %r197, 16;
	setp.eq.s32 	%p59, %r201, %r26;
	selp.u32 	%r202, 1, 0, %p59;
	add.s32 	%r203, %r200, %r202;
	shf.l.wrap.b32 	%r204, %r185, %r197, 8;
	setp.eq.s32 	%p60, %r204, %r26;
	selp.u32 	%r205, 1, 0, %p60;
	add.s32 	%r206, %r203, %r205;
	setp.eq.s32 	%p61, %r197, %r26;
	selp.u32 	%r207, 1, 0, %p61;
	add.s32 	%r208, %r206, %r207;
	ld.shared.u32 	%r209, [_ZZ18matchPattern_gpu_1PKjS0_PiiiE6text_s+64];
	shf.l.wrap.b32 	%r210, %r197, %r209, 24;
	setp.eq.s32 	%p62, %r210, %r26;
	selp.u32 	%r211, 1, 0, %p62;
	add.s32 	%r212, %r208, %r211;
	shf.l.wrap.b32 	%r213, %r197, %r209, 16;
	setp.eq.s32 	%p63, %r213, %r26;
	selp.u32 	%r214, 1, 0, %p63;
	add.s32 	%r215, %r212, %r214;
	shf.l.wrap.b32 	%r216, %r197, %r209, 8;
	setp.eq.s32 	%p64, %r216, %r26;
	selp.u32 	%r217, 1, 0, %p64;
	add.s32 	%r218, %r215, %r217;
	setp.eq.s32 	%p65, %r209, %r26;
	selp.u32 	%r219, 1, 0, %p65;
	add.s32 	%r220, %r218, %r219;
	ld.shared.u32 	%r221, [_ZZ18matchPattern_gpu_1PKjS0_PiiiE6text_s+68];
	shf.l.wrap.b32 	%r222, %r209, %r221, 24;
	setp.eq.s32 	%p66, %r222, %r26;
	selp.u32 	%r223, 1, 0, %p66;
	add.s32 	%r224, %r220, %r223;
	shf.l.wrap.b32 	%r225, %r209, %r221, 16;
	setp.eq.s32 	%p67, %r225, %r26;
	selp.u32 	%r226, 1, 0, %p67;
	add.s32 	%r227, %r224, %r226;
	shf.l.wrap.b32 	%r228, %r209, %r221, 8;
	setp.eq.s32 	%p68, %r228, %r26;
	selp.u32 	%r229, 1, 0, %p68;
	add.s32 	%r230, %r227, %r229;
	setp.eq.s32 	%p69, %r221, %r26;
	selp.u32 	%r231, 1, 0, %p69;
	add.s32 	%r232, %r230, %r231;
	ld.shared.u32 	%r233, [_ZZ18matchPattern_gpu_1PKjS0_PiiiE6text_s+72];
	shf.l.wrap.b32 	%r234, %r221, %r233, 24;
	setp.eq.s32 	%p70, %r234, %r26;
	selp.u32 	%r235, 1, 0, %p70;
	add.s32 	%r236, %r232, %r235;
	shf.l.wrap.b32 	%r237, %r221, %r233, 16;
	setp.eq.s32 	%p71, %r237, %r26;
	selp.u32 	%r238, 1, 0, %p71;
	add.s32 	%r239, %r236, %r238;
	shf.l.wrap.b32 	%r240, %r221, %r233, 8;
	setp.eq.s32 	%p72, %r240, %r26;
	selp.u32 	%r241, 1, 0, %p72;
	add.s32 	%r242, %r239, %r241;
	setp.eq.s32 	%p73, %r233, %r26;
	selp.u32 	%r243, 1, 0, %p73;
	add.s32 	%r244, %r242, %r243;
	ld.shared.u32 	%r245, [_ZZ18matchPattern_gpu_1PKjS0_PiiiE6text_s+76];
	shf.l.wrap.b32 	%r246, %r233, %r245, 24;
	setp.eq.s32 	%p74, %r246, %r26;
	selp.u32 	%r247, 1, 0, %p74;
	add.s32 	%r248, %r244, %r247;
	shf.l.wrap.b32 	%r249, %r233, %r245, 16;
	setp.eq.s32 	%p75, %r249, %r26;
	selp.u32 	%r250, 1, 0, %p75;
	add.s32 	%r251, %r248, %r250;
	shf.l.wrap.b32 	%r252, %r233, %r245, 8;
	setp.eq.s32 	%p76, %r252, %r26;
	selp.u32 	%r253, 1, 0, %p76;
	add.s32 	%r254, %r251, %r253;
	setp.eq.s32 	%p77, %r245, %r26;
	selp.u32 	%r255, 1, 0, %p77;
	add.s32 	%r256, %r254, %r255;
	ld.shared.u32 	%r257, [_ZZ18matchPattern_gpu_1PKjS0_PiiiE6text_s+80];
	shf.l.wrap.b32 	%r258, %r245, %r257, 24;
	setp.eq.s32 	%p78, %r258, %r26;
	selp.u32 	%r259, 1, 0, %p78;
	add.s32 	%r260, %r256, %r259;
	shf.l.wrap.b32 	%r261, %r245, %r257, 16;
	setp.eq.s32 	%p79, %r261, %r26;
	selp.u32 	%r262, 1, 0, %p79;
	add.s32 	%r263, %r260, %r262;
	shf.l.wrap.b32 	%r264, %r245, %r257, 8;
	setp.eq.s32 	%p80, %r264, %r26;
	selp.u32 	%r265, 1, 0, %p80;
	add.s32 	%r266, %r263, %r265;
	setp.eq.s32 	%p81, %r257, %r26;
	selp.u32 	%r267, 1, 0, %p81;
	add.s32 	%r268, %r266, %r267;
	ld.shared.u32 	%r269, [_ZZ18matchPattern_gpu_1PKjS0_PiiiE6text_s+84];
	shf.l.wrap.b32 	%r270, %r257, %r269, 24;
	setp.eq.s32 	%p82, %r270, %r26;
	selp.u32 	%r271, 1, 0, %p82;
	add.s32 	%r272, %r268, %r271;
	shf.l.wrap.b32 	%r273, %r257, %r269, 16;
	setp.eq.s32 	%p83, %r273, %r26;
	selp.u32 	%r274, 1, 0, %p83;
	add.s32 	%r275, %r272, %r274;
	shf.l.wrap.b32 	%r276, %r257, %r269, 8;
	setp.eq.s32 	%p84, %r276, %r26;
	selp.u32 	%r277, 1, 0, %p84;
	add.s32 	%r278, %r275, %r277;
	setp.eq.s32 	%p85, %r269, %r26;
	selp.u32 	%r279, 1, 0, %p85;
	add.s32 	%r280, %r278, %r279;
	ld.shared.u32 	%r281, [_ZZ18matchPattern_gpu_1PKjS0_PiiiE6text_s+88];
	shf.l.wrap.b32 	%r282, %r269, %r281, 24;
	setp.eq.s32 	%p86, %r282, %r26;
	selp.u32 	%r283, 1, 0, %p86;
	add.s32 	%r284, %r280, %r283;
	shf.l.wrap.b32 	%r285, %r269, %r281, 16;
	setp.eq.s32 	%p87, %r285, %r26;
	selp.u32 	%r286, 1, 0, %p87;
	add.s32 	%r287, %r284, %r286;
	shf.l.wrap.b32 	%r288, %r269, %r281, 8;
	setp.eq.s32 	%p88, %r288, %r26;
	selp.u32 	%r289, 1, 0, %p88;
	add.s32 	%r290, %r287, %r289;
	setp.eq.s32 	%p89, %r281, %r26;
	selp.u32 	%r291, 1, 0, %p89;
	add.s32 	%r292, %r290, %r291;
	ld.shared.u32 	%r293, [_ZZ18matchPattern_gpu_1PKjS0_PiiiE6text_s+92];
	shf.l.wrap.b32 	%r294, %r281, %r293, 24;
	setp.eq.s32 	%p90, %r294, %r26;
	selp.u32 	%r295, 1, 0, %p90;
	add.s32 	%r296, %r292, %r295;
	shf.l.wrap.b32 	%r297, %r281, %r293, 16;
	setp.eq.s32 	%p91, %r297, %r26;
	selp.u32 	%r298, 1, 0, %p91;
	add.s32 	%r299, %r296, %r298;
	shf.l.wrap.b32 	%r300, %r281, %r293, 8;
	setp.eq.s32 	%p92, %r300, %r26;
	selp.u32 	%r301, 1, 0, %p92;
	add.s32 	%r302, %r299, %r301;
	setp.eq.s32 	%p93, %r293, %r26;
	selp.u32 	%r303, 1, 0, %p93;
	add.s32 	%r304, %r302, %r303;
	ld.shared.u32 	%r305, [_ZZ18matchPattern_gpu_1PKjS0_PiiiE6text_s+96];
	shf.l.wrap.b32 	%r306, %r293, %r305, 24;
	setp.eq.s32 	%p94, %r306, %r26;
	selp.u32 	%r307, 1, 0, %p94;
	add.s32 	%r308, %r304, %r307;
	shf.l.wrap.b32 	%r309, %r293, %r305, 16;
	setp.eq.s32 	%p95, %r309, %r26;
	selp.u32 	%r310, 1, 0, %p95;
	add.s32 	%r311, %r308, %r310;
	shf.l.wrap.b32 	%r312, %r293, %r305, 8;
	setp.eq.s32 	%p96, %r312, %r26;
	selp.u32 	%r313, 1, 0, %p96;
	add.s32 	%r314, %r311, %r313;
	setp.eq.s32 	%p97, %r305, %r26;
	selp.u32 	%r315, 1, 0, %p97;
	add.s32 	%r316, %r314, %r315;
	ld.shared.u32 	%r317, [_ZZ18matchPattern_gpu_1PKjS0_PiiiE6text_s+100];
	shf.l.wrap.b32 	%r318, %r305, %r317, 24;
	setp.eq.s32 	%p98, %r318, %r26;
	selp.u32 	%r319, 1, 0, %p98;
	add.s32 	%r320, %r316, %r319;
	shf.l.wrap.b32 	%r321, %r305, %r317, 16;
	setp.eq.s32 	%p99, %r321, %r26;
	selp.u32 	%r322, 1, 0, %p99;
	add.s32 	%r323, %r320, %r322;
	shf.l.wrap.b32 	%r324, %r305, %r317, 8;
	setp.eq.s32 	%p100, %r324, %r26;
	selp.u32 	%r325, 1, 0, %p100;
	add.s32 	%r326, %r323, %r325;
	setp.eq.s32 	%p101, %r317, %r26;
	selp.u32 	%r327, 1, 0, %p101;
	add.s32 	%r328, %r326, %r327;
	ld.shared.u32 	%r329, [_ZZ18matchPattern_gpu_1PKjS0_PiiiE6text_s+104];
	shf.l.wrap.b32 	%r330, %r317, %r329, 24;
	setp.eq.s32 	%p102, %r330, %r26;
	selp.u32 	%r331, 1, 0, %p102;
	add.s32 	%r332, %r328, %r331;
	shf.l.wrap.b32 	%r333, %r317, %r329, 16;
	setp.eq.s32 	%p103, %r333, %r26;
	selp.u32 	%r334, 1, 0, %p103;
	add.s32 	%r335, %r332, %r334;
	shf.l.wrap.b32 	%r336, %r317, %r329, 8;
	setp.eq.s32 	%p104, %r336, %r26;
	selp.u32 	%r337, 1, 0, %p104;
	add.s32 	%r338, %r335, %r337;
	setp.eq.s32 	%p105, %r329, %r26;
	selp.u32 	%r339, 1, 0, %p105;
	add.s32 	%r340, %r338, %r339;
	ld.shared.u32 	%r341, [_ZZ18matchPattern_gpu_1PKjS0_PiiiE6text_s+108];
	shf.l.wrap.b32 	%r342, %r329, %r341, 24;
	setp.eq.s32 	%p106, %r342, %r26;
	selp.u32 	%r343, 1, 0, %p106;
	add.s32 	%r344, %r340, %r343;
	shf.l.wrap.b32 	%r345, %r329, %r341, 16;
	setp.eq.s32 	%p107, %r345, %r26;
	selp.u32 	%r346, 1, 0, %p107;
	add.s32 	%r347, %r344, %r346;
	shf.l.wrap.b32 	%r348, %r329, %r341, 8;
	setp.eq.s32 	%p108, %r348, %r26;
	selp.u32 	%r349, 1, 0, %p108;
	add.s32 	%r350, %r347, %r349;
	setp.eq.s32 	%p109, %r341, %r26;
	selp.u32 	%r351, 1, 0, %p109;
	add.s32 	%r352, %r350, %r351;
	ld.shared.u32 	%r353, [_ZZ18matchPattern_gpu_1PKjS0_PiiiE6text_s+112];
	shf.l.wrap.b32 	%r354, %r341, %r353, 24;
	setp.eq.s32 	%p110, %r354, %r26;
	selp.u32 	%r355, 1, 0, %p110;
	add.s32 	%r356, %r352, %r355;
	shf.l.wrap.b32 	%r357, %r341, %r353, 16;
	setp.eq.s32 	%p111, %r357, %r26;
	selp.u32 	%r358, 1, 0, %p111;
	add.s32 	%r359, %r356, %r358;
	shf.l.wrap.b32 	%r360, %r341, %r353, 8;
	setp.eq.s32 	%p112, %r360, %r26;
	selp.u32 	%r361, 1, 0, %p112;
	add.s32 	%r362, %r359, %r361;
	setp.eq.s32 	%p113, %r353, %r26;
	selp.u32 	%r363, 1, 0, %p113;
	add.s32 	%r364, %r362, %r363;
	ld.shared.u32 	%r365, [_ZZ18matchPattern_gpu_1PKjS0_PiiiE6text_s+116];
	shf.l.wrap.b32 	%r366, %r353, %r365, 24;
	setp.eq.s32 	%p114, %r366, %r26;
	selp.u32 	%r367, 1, 0, %p114;
	add.s32 	%r368, %r364, %r367;
	shf.l.wrap.b32 	%r369, %r353, %r365, 16;
	setp.eq.s32 	%p115, %r369, %r26;
	selp.u32 	%r370, 1, 0, %p115;
	add.s32 	%r371, %r368, %r370;
	shf.l.wrap.b32 	%r372, %r353, %r365, 8;
	setp.eq.s32 	%p116, %r372, %r26;
	selp.u32 	%r373, 1, 0, %p116;
	add.s32 	%r374, %r371, %r373;
	setp.eq.s32 	%p117, %r365, %r26;
	selp.u32 	%r375, 1, 0, %p117;
	add.s32 	%r376, %r374, %r375;
	ld.shared.u32 	%r377, [_ZZ18matchPattern_gpu_1PKjS0_PiiiE6text_s+120];
	shf.l.wrap.b32 	%r378, %r365, %r377, 24;
	setp.eq.s32 	%p118, %r378, %r26;
	selp.u32 	%r379, 1, 0, %p118;
	add.s32 	%r380, %r376, %r379;
	shf.l.wrap.b32 	%r381, %r365, %r377, 16;
	setp.eq.s32 	%p119, %r381, %r26;
	selp.u32 	%r382, 1, 0, %p119;
	add.s32 	%r383, %r380, %r382;
	shf.l.wrap.b32 	%r384, %r365, %r377, 8;
	setp.eq.s32 	%p120, %r384, %r26;
	selp.u32 	%r385, 1, 0, %p120;
	add.s32 	%r386, %r383, %r385;
	setp.eq.s32 	%p121, %r377, %r26;
	selp.u32 	%r387, 1, 0, %p121;
	add.s32 	%r388, %r386, %r387;
	ld.shared.u32 	%r389, [_ZZ18matchPattern_gpu_1PKjS0_PiiiE6text_s+124];
	shf.l.wrap.b32 	%r390, %r377, %r389, 24;
	setp.eq.s32 	%p122, %r390, %r26;
	selp.u32 	%r391, 1, 0, %p122;
	add.s32 	%r392, %r388, %r391;
	shf.l.wrap.b32 	%r393, %r377, %r389, 16;
	setp.eq.s32 	%p123, %r393, %r26;
	selp.u32 	%r394, 1, 0, %p123;
	add.s32 	%r395, %r392, %r394;
	shf.l.wrap.b32 	%r396, %r377, %r389, 8;
	setp.eq.s32 	%p124, %r396, %r26;
	selp.u32 	%r397, 1, 0, %p124;
	add.s32 	%r398, %r395, %r397;
	setp.eq.s32 	%p125, %r389, %r26;
	selp.u32 	%r399, 1, 0, %p125;
	add.s32 	%r400, %r398, %r399;
	ld.shared.u32 	%r401, [_ZZ18matchPattern_gpu_1PKjS0_PiiiE6text_s+128];
	shf.l.wrap.b32 	%r402, %r389, %r401, 24;
	setp.eq.s32 	%p126, %r402, %r26;
	selp.u32 	%r403, 1, 0, %p126;
	add.s32 	%r404, %r400, %r403;
	shf.l.wrap.b32 	%r405, %r389, %r401, 16;
	setp.eq.s32 	%p127, %r405, %r26;
	selp.u32 	%r406, 1, 0, %p127;
	add.s32 	%r407, %r404, %r406;
	shf.l.wrap.b32 	%r408, %r389, %r401, 8;
	setp.eq.s32 	%p128, %r408, %r26;
	selp.u32 	%r409, 1, 0, %p128;
	add.s32 	%r410, %r407, %r409;
	ld.shared.u32 	%r411, [_ZZ18matchPattern_gpu_1PKjS0_PiiiE6text_s+132];
	setp.eq.s32 	%p129, %r411, %r26;
	selp.u32 	%r412, 1, 0, %p129;
	add.s32 	%r413, %r410, %r412;
	ld.shared.u32 	%r414, [_ZZ18matchPattern_gpu_1PKjS0_PiiiE6text_s+136];
	shf.l.wrap.b32 	%r415, %r411, %r414, 24;
	setp.eq.s32 	%p130, %r415, %r26;
	selp.u32 	%r416, 1, 0, %p130;
	add.s32 	%r417, %r413, %r416;
	shf.l.wrap.b32 	%r418, %r411, %r414, 16;
	setp.eq.s32 	%p131, %r418, %r26;
	selp.u32 	%r419, 1, 0, %p131;
	add.s32 	%r420, %r417, %r419;
	shf.l.wrap.b32 	%r421, %r411, %r414, 8;
	setp.eq.s32 	%p132, %r421, %r26;
	selp.u32 	%r422, 1, 0, %p132;
	add.s32 	%r423, %r420, %r422;
	setp.eq.s32 	%p133, %r414, %r26;
	selp.u32 	%r424, 1, 0, %p133;
	add.s32 	%r425, %r423, %r424;
	ld.shared.u32 	%r426, [_ZZ18matchPattern_gpu_1PKjS0_PiiiE6text_s+140];
	shf.l.wrap.b32 	%r427, %r414, %r426, 24;
	setp.eq.s32 	%p134, %r427, %r26;
	selp.u32 	%r428, 1, 0, %p134;
	add.s32 	%r429, %r425, %r428;
	shf.l.wrap.b32 	%r430, %r414, %r426, 16;
	setp.eq.s32 	%p135, %r430, %r26;
	selp.u32 	%r431, 1, 0, %p135;
	add.s32 	%r432, %r429, %r431;
	shf.l.wrap.b32 	%r433, %r414, %r426, 8;
	setp.eq.s32 	%p136, %r433, %r26;
	selp.u32 	%r434, 1, 0, %p136;
	add.s32 	%r435, %r432, %r434;
	setp.eq.s32 	%p137, %r426, %r26;
	selp.u32 	%r436, 1, 0, %p137;
	add.s32 	%r437, %r435, %r436;
	ld.shared.u32 	%r438, [_ZZ18matchPattern_gpu_1PKjS0_PiiiE6text_s+144];
	shf.l.wrap.b32 	%r439, %r426, %r438, 24;
	setp.eq.s32 	%p138, %r439, %r26;
	selp.u32 	%r440, 1, 0, %p138;
	add.s32 	%r441, %r437, %r440;
	shf.l.wrap.b32 	%r442, %r426, %r438, 16;
	setp.eq.s32 	%p139, %r442, %r26;
	selp.u32 	%r443, 1, 0, %p139;
	add.s32 	%r444, %r441, %r443;
	shf.l.wrap.b32 	%r445, %r426, %r438, 8;
	setp.eq.s32 	%p140, %r445, %r26;
	selp.u32 	%r446, 1, 0, %p140;
	add.s32 	%r447, %r444, %r446;
	setp.eq.s32 	%p141, %r438, %r26;
	selp.u32 	%r448, 1, 0, %p141;
	add.s32 	%r449, %r447, %r448;
	ld.shared.u32 	%r450, [_ZZ18matchPattern_gpu_1PKjS0_PiiiE6text_s+148];
	shf.l.wrap.b32 	%r451, %r438, %r450, 24;
	setp.eq.s32 	%p142, %r451, %r26;
	selp.u32 	%r452, 1, 0, %p142;
	add.s32 	%r453, %r449, %r452;
	shf.l.wrap.b32 	%r454, %r438, %r450, 16;
	setp.eq.s32 	%p143, %r454, %r26;
	selp.u32 	%r455, 1, 0, %p143;
	add.s32 	%r456, %r453, %r455;
	shf.l.wrap.b32 	%r457, %r438, %r450, 8;
	setp.eq.s32 	%p144, %r457, %r26;
	selp.u32 	%r458, 1, 0, %p144;
	add.s32 	%r459, %r456, %r458;
	setp.eq.s32 	%p145, %r450, %r26;
	selp.u32 	%r460, 1, 0, %p145;
	add.s32 	%r461, %r459, %r460;
	ld.shared.u32 	%r462, [_ZZ18matchPattern_gpu_1PKjS0_PiiiE6text_s+152];
	shf.l.wrap.b32 	%r463, %r450, %r462, 24;
	setp.eq.s32 	%p146, %r463, %r26;
	selp.u32 	%r464, 1, 0, %p146;
	add.s32 	%r465, %r461, %r464;
	shf.l.wrap.b32 	%r466, %r450, %r462, 16;
	setp.eq.s32 	%p147, %r466, %r26;
	selp.u32 	%r467, 1, 0, %p147;
	add.s32 	%r468, %r465, %r467;
	shf.l.wrap.b32 	%r469, %r450, %r462, 8;
	setp.eq.s32 	%p148, %r469, %r26;
	selp.u32 	%r470, 1, 0, %p148;
	add.s32 	%r471, %r468, %r470;
	setp.eq.s32 	%p149, %r462, %r26;
	selp.u32 	%r472, 1, 0, %p149;
	add.s32 	%r473, %r471, %r472;
	ld.shared.u32 	%r474, [_ZZ18matchPattern_gpu_1PKjS0_PiiiE6text_s+156];
	shf.l.wrap.b32 	%r475, %r462, %r474, 24;
	setp.eq.s32 	%p150, %r475, %r26;
	selp.u32 	%r476, 1, 0, %p150;
	add.s32 	%r477, %r473, %r476;
	shf.l.wrap.b32 	%r478, %r462, %r474, 16;
	setp.eq.s32 	%p151, %r478, %r26;
	selp.u32 	%r479, 1, 0, %p151;
	add.s32 	%r480, %r477, %r479;
	shf.l.wrap.b32 	%r481, %r462, %r474, 8;
	setp.eq.s32 	%p152, %r481, %r26;
	selp.u32 	%r482, 1, 0, %p152;
	add.s32 	%r483, %r480, %r482;
	setp.eq.s32 	%p153, %r474, %r26;
	selp.u32 	%r484, 1, 0, %p153;
	add.s32 	%r485, %r483, %r484;
	ld.shared.u32 	%r486, [_ZZ18matchPattern_gpu_1PKjS0_PiiiE6text_s+160];
	shf.l.wrap.b32 	%r487, %r474, %r486, 24;
	setp.eq.s32 	%p154, %r487, %r26;
	selp.u32 	%r488, 1, 0, %p154;
	add.s32 	%r489, %r485, %r488;
	shf.l.wrap.b32 	%r490, %r474, %r486, 16;
	setp.eq.s32 	%p155, %r490, %r26;
	selp.u32 	%r491, 1, 0, %p155;
	add.s32 	%r492, %r489, %r491;
	shf.l.wrap.b32 	%r493, %r474, %r486, 8;
	setp.eq.s32 	%p156, %r493, %r26;
	selp.u32 	%r494, 1, 0, %p156;
	add.s32 	%r495, %r492, %r494;
	setp.eq.s32 	%p157, %r486, %r26;
	selp.u32 	%r496, 1, 0, %p157;
	add.s32 	%r497, %r495, %r496;
	ld.shared.u32 	%r498, [_ZZ18matchPattern_gpu_1PKjS0_PiiiE6text_s+164];
	shf.l.wrap.b32 	%r499, %r486, %r498, 24;
	setp.eq.s32 	%p158, %r499, %r26;
	selp.u32 	%r500, 1, 0, %p158;
	add.s32 	%r501, %r497, %r500;
	shf.l.wrap.b32 	%r502, %r486, %r498, 16;
	setp.eq.s32 	%p159, %r502, %r26;
	selp.u32 	%r503, 1, 0, %p159;
	add.s32 	%r504, %r501, %r503;
	shf.l.wrap.b32 	%r505, %r486, %r498, 8;
	setp.eq.s32 	%p160, %r505, %r26;
	selp.u32 	%r506, 1, 0, %p160;
	add.s32 	%r507, %r504, %r506;
	setp.eq.s32 	%p161, %r498, %r26;
	selp.u32 	%r508, 1, 0, %p161;
	add.s32 	%r509, %r507, %r508;
	ld.shared.u32 	%r510, [_ZZ18matchPattern_gpu_1PKjS0_PiiiE6text_s+168];
	shf.l.wrap.b32 	%r511, %r498, %r510, 24;
	setp.eq.s32 	%p162, %r511, %r26;
	selp.u32 	%r512, 1, 0, %p162;
	add.s32 	%r513, %r509, %r512;
	shf.l.wrap.b32 	%r514, %r498, %r510, 16;
	setp.eq.s32 	%p163, %r514, %r26;
	selp.u32 	%r515, 1, 0, %p163;
	add.s32 	%r516, %r513, %r515;
	shf.l.wrap.b32 	%r517, %r498, %r510, 8;
	setp.eq.s32 	%p164, %r517, %r26;
	selp.u32 	%r518, 1, 0, %p164;
	add.s32 	%r519, %r516, %r518;
	setp.eq.s32 	%p165, %r510, %r26;
	selp.u32 	%r520, 1, 0, %p165;
	add.s32 	%r521, %r519, %r520;
	ld.shared.u32 	%r522, [_ZZ18matchPattern_gpu_1PKjS0_PiiiE6text_s+172];
	shf.l.wrap.b32 	%r523, %r510, %r522, 24;
	setp.eq.s32 	%p166, %r523, %r26;
	selp.u32 	%r524, 1, 0, %p166;
	add.s32 	%r525, %r521, %r524;
	shf.l.wrap.b32 	%r526, %r510, %r522, 16;
	setp.eq.s32 	%p167, %r526, %r26;
	selp.u32 	%r527, 1, 0, %p167;
	add.s32 	%r528, %r525, %r527;
	shf.l.wrap.b32 	%r529, %r510, %r522, 8;
	setp.eq.s32 	%p168, %r529, %r26;
	selp.u32 	%r530, 1, 0, %p168;
	add.s32 	%r531, %r528, %r530;
	setp.eq.s32 	%p169, %r522, %r26;
	selp.u32 	%r532, 1, 0, %p169;
	add.s32 	%r533, %r531, %r532;
	ld.shared.u32 	%r534, [_ZZ18matchPattern_gpu_1PKjS0_PiiiE6text_s+176];
	shf.l.wrap.b32 	%r535, %r522, %r534, 24;
	setp.eq.s32 	%p170, %r535, %r26;
	selp.u32 	%r536, 1, 0, %p170;
	add.s32 	%r537, %r533, %r536;
	shf.l.wrap.b32 	%r538, %r522, %r534, 16;
	setp.eq.s32 	%p171, %r538, %r26;
	selp.u32 	%r539, 1, 0, %p171;
	add.s32 	%r540, %r537, %r539;
	shf.l.wrap.b32 	%r541, %r522, %r534, 8;
	setp.eq.s32 	%p172, %r541, %r26;
	selp.u32 	%r542, 1, 0, %p172;
	add.s32 	%r543, %r540, %r542;
	setp.eq.s32 	%p173, %r534, %r26;
	selp.u32 	%r544, 1, 0, %p173;
	add.s32 	%r545, %r543, %r544;
	ld.shared.u32 	%r546, [_ZZ18matchPattern_gpu_1PKjS0_PiiiE6text_s+180];
	shf.l.wrap.b32 	%r547, %r534, %r546, 24;
	setp.eq.s32 	%p174, %r547, %r26;
	selp.u32 	%r548, 1, 0, %p174;
	add.s32 	%r549, %r545, %r548;
	shf.l.wrap.b32 	%r550, %r534, %r546, 16;
	setp.eq.s32 	%p175, %r550, %r26;
	selp.u32 	%r551, 1, 0, %p175;
	add.s32 	%r552, %r549, %r551;
	shf.l.wrap.b32 	%r553, %r534, %r546, 8;
	setp.eq.s32 	%p176, %r553, %r26;
	selp.u32 	%r554, 1, 0, %p176;
	add.s32 	%r555, %r552, %r554;
	setp.eq.s32 	%p177, %r546, %r26;
	selp.u32 	%r556, 1, 0, %p177;
	add.s32 	%r557, %r555, %r556;
	ld.shared.u32 	%r558, [_ZZ18matchPattern_gpu_1PKjS0_PiiiE6text_s+184];
	shf.l.wrap.b32 	%r559, %r546, %r558, 24;
	setp.eq.s32 	%p178, %r559, %r26;
	selp.u32 	%r560, 1, 0, %p178;
	add.s32 	%r561, %r557, %r560;
	shf.l.wrap.b32 	%r562, %r546, %r558, 16;
	setp.eq.s32 	%p179, %r562, %r26;
	selp.u32 	%r563, 1, 0, %p179;
	add.s32 	%r564, %r561, %r563;
	shf.l.wrap.b32 	%r565, %r546, %r558, 8;
	setp.eq.s32 	%p180, %r565, %r26;
	selp.u32 	%r566, 1, 0, %p180;
	add.s32 	%r567, %r564, %r566;
	setp.eq.s32 	%p181, %r558, %r26;
	selp.u32 	%r568, 1, 0, %p181;
	add.s32 	%r569, %r567, %r568;
	ld.shared.u32 	%r570, [_ZZ18matchPattern_gpu_1PKjS0_PiiiE6text_s+188];
	shf.l.wrap.b32 	%r571, %r558, %r570, 24;
	setp.eq.s32 	%p182, %r571, %r26;
	selp.u32 	%r572, 1, 0, %p182;
	add.s32 	%r573, %r569, %r572;
	shf.l.wrap.b32 	%r574, %r558, %r570, 16;
	setp.eq.s32 	%p183, %r574, %r26;
	selp.u32 	%r575, 1, 0, %p183;
	add.s32 	%r576, %r573, %r575;
	shf.l.wrap.b32 	%r577, %r558, %r570, 8;
	setp.eq.s32 	%p184, %r577, %r26;
	selp.u32 	%r578, 1, 0, %p184;
	add.s32 	%r579, %r576, %r578;
	setp.eq.s32 	%p185, %r570, %r26;
	selp.u32 	%r580, 1, 0, %p185;
	add.s32 	%r581, %r579, %r580;
	ld.shared.u32 	%r582, [_ZZ18matchPattern_gpu_1PKjS0_PiiiE6text_s+192];
	shf.l.wrap.b32 	%r583, %r570, %r582, 24;
	setp.eq.s32 	%p186, %r583, %r26;
	selp.u32 	%r584, 1, 0, %p186;
	add.s32 	%r585, %r581, %r584;
	shf.l.wrap.b32 	%r586, %r570, %r582, 16;
	setp.eq.s32 	%p187, %r586, %r26;
	selp.u32 	%r587, 1, 0, %p187;
	add.s32 	%r588, %r585, %r587;
	shf.l.wrap.b32 	%r589, %r570, %r582, 8;
	setp.eq.s32 	%p188, %r589, %r26;
	selp.u32 	%r590, 1, 0, %p188;
	add.s32 	%r591, %r588, %r590;
	setp.eq.s32 	%p189, %r582, %r26;
	selp.u32 	%r592, 1, 0, %p189;
	add.s32 	%r593, %r591, %r592;
	ld.shared.u32 	%r594, [_ZZ18matchPattern_gpu_1PKjS0_PiiiE6text_s+196];
	shf.l.wrap.b32 	%r595, %r582, %r594, 24;
	setp.eq.s32 	%p190, %r595, %r26;
	selp.u32 	%r596, 1, 0, %p190;
	add.s32 	%r597, %r593, %r596;
	shf.l.wrap.b32 	%r598, %r582, %r594, 16;
	setp.eq.s32 	%p191, %r598, %r26;
	selp.u32 	%r599, 1, 0, %p191;
	add.s32 	%r600, %r597, %r599;
	shf.l.wrap.b32 	%r601, %r582, %r594, 8;
	setp.eq.s32 	%p192, %r601, %r26;
	selp.u32 	%r602, 1, 0, %p192;
	add.s32 	%r603, %r600, %r602;
	setp.eq.s32 	%p193, %r594, %r26;
	selp.u32 	%r604, 1, 0, %p193;
	add.s32 	%r605, %r603, %r604;
	ld.shared.u32 	%r606, [_ZZ18matchPattern_gpu_1PKjS0_PiiiE6text_s+200];
	shf.l.wrap.b32 	%r607, %r594, %r606, 24;
	setp.eq.s32 	%p194, %r607, %r26;
	selp.u32 	%r608, 1, 0, %p194;
	add.s32 	%r609, %r605, %r608;
	shf.l.wrap.b32 	%r610, %r594, %r606, 16;
	setp.eq.s32 	%p195, %r610, %r26;
	selp.u32 	%r611, 1, 0, %p195;
	add.s32 	%r612, %r609, %r611;
	shf.l.wrap.b32 	%r613, %r594, %r606, 8;
	setp.eq.s32 	%p196, %r613, %r26;
	selp.u32 	%r614, 1, 0, %p196;
	add.s32 	%r615, %r612, %r614;
	setp.eq.s32 	%p197, %r606, %r26;
	selp.u32 	%r616, 1, 0, %p197;
	add.s32 	%r617, %r615, %r616;
	ld.shared.u32 	%r618, [_ZZ18matchPattern_gpu_1PKjS0_PiiiE6text_s+204];
	shf.l.wrap.b32 	%r619, %r606, %r618, 24;
	setp.eq.s32 	%p198, %r619, %r26;
	selp.u32 	%r620, 1, 0, %p198;
	add.s32 	%r621, %r617, %r620;
	shf.l.wrap.b32 	%r622, %r606, %r618, 16;
	setp.eq.s32 	%p199, %r622, %r26;
	selp.u32 	%r623, 1, 0, %p199;
	add.s32 	%r624, %r621, %r623;
	shf.l.wrap.b32 	%r625, %r606, %r618, 8;
	setp.eq.s32 	%p200, %r625, %r26;
	selp.u32 	%r626, 1, 0, %p200;
	add.s32 	%r627, %r624, %r626;
	setp.eq.s32 	%p201, %r618, %r26;
	selp.u32 	%r628, 1, 0, %p201;
	add.s32 	%r629, %r627, %r628;
	ld.shared.u32 	%r630, [_ZZ18matchPattern_gpu_1PKjS0_PiiiE6text_s+208];
	shf.l.wrap.b32 	%r631, %r618, %r630, 24;
	setp.eq.s32 	%p202, %r631, %r26;
	selp.u32 	%r632, 1, 0, %p202;
	add.s32 	%r633, %r629, %r632;
	shf.l.wrap.b32 	%r634, %r618, %r630, 16;
	setp.eq.s32 	%p203, %r634, %r26;
	selp.u32 	%r635, 1, 0, %p203;
	add.s32 	%r636, %r633, %r635;
	shf.l.wrap.b32 	%r637, %r618, %r630, 8;
	setp.eq.s32 	%p204, %r637, %r26;
	selp.u32 	%r638, 1, 0, %p204;
	add.s32 	%r639, %r636, %r638;
	setp.eq.s32 	%p205, %r630, %r26;
	selp.u32 	%r640, 1, 0, %p205;
	add.s32 	%r641, %r639, %r640;
	ld.shared.u32 	%r642, [_ZZ18matchPattern_gpu_1PKjS0_PiiiE6text_s+212];
	shf.l.wrap.b32 	%r643, %r630, %r642, 24;
	setp.eq.s32 	%p206, %r643, %r26;
	selp.u32 	%r644, 1, 0, %p206;
	add.s32 	%r645, %r641, %r644;
	shf.l.wrap.b32 	%r646, %r630, %r642, 16;
	setp.eq.s32 	%p207, %r646, %r26;
	selp.u32 	%r647, 1, 0, %p207;
	add.s32 	%r648, %r645, %r647;
	shf.l.wrap.b32 	%r649, %r630, %r642, 8;
	setp.eq.s32 	%p208, %r649, %r26;
	selp.u32 	%r650, 1, 0, %p208;
	add.s32 	%r651, %r648, %r650;
	setp.eq.s32 	%p209, %r642, %r26;
	selp.u32 	%r652, 1, 0, %p209;
	add.s32 	%r653, %r651, %r652;
	ld.shared.u32 	%r654, [_ZZ18matchPattern_gpu_1PKjS0_PiiiE6text_s+216];
	shf.l.wrap.b32 	%r655, %r642, %r654, 24;
	setp.eq.s32 	%p210, %r655, %r26;
	selp.u32 	%r656, 1, 0, %p210;
	add.s32 	%r657, %r653, %r656;
	shf.l.wrap.b32 	%r658, %r642, %r654, 16;
	setp.eq.s32 	%p211, %r658, %r26;
	selp.u32 	%r659, 1, 0, %p211;
	add.s32 	%r660, %r657, %r659;
	shf.l.wrap.b32 	%r661, %r642, %r654, 8;
	setp.eq.s32 	%p212, %r661, %r26;
	selp.u32 	%r662, 1, 0, %p212;
	add.s32 	%r663, %r660, %r662;
	setp.eq.s32 	%p213, %r654, %r26;
	selp.u32 	%r664, 1, 0, %p213;
	add.s32 	%r665, %r663, %r664;
	ld.shared.u32 	%r666, [_ZZ18matchPattern_gpu_1PKjS0_PiiiE6text_s+220];
	shf.l.wrap.b32 	%r667, %r654, %r666, 24;
	setp.eq.s32 	%p214, %r667, %r26;
	selp.u32 	%r668, 1, 0, %p214;
	add.s32 	%r669, %r665, %r668;
	shf.l.wrap.b32 	%r670, %r654, %r666, 16;
	setp.eq.s32 	%p215, %r670, %r26;
	selp.u32 	%r671, 1, 0, %p215;
	add.s32 	%r672, %r669, %r671;
	shf.l.wrap.b32 	%r673, %r654, %r666, 8;
	setp.eq.s32 	%p216, %r673, %r26;
	selp.u32 	%r674, 1, 0, %p216;
	add.s32 	%r675, %r672, %r674;
	setp.eq.s32 	%p217, %r666, %r26;
	selp.u32 	%r676, 1, 0, %p217;
	add.s32 	%r677, %r675, %r676;
	ld.shared.u32 	%r678, [_ZZ18matchPattern_gpu_1PKjS0_PiiiE6text_s+224];
	shf.l.wrap.b32 	%r679, %r666, %r678, 24;
	setp.eq.s32 	%p218, %r679, %r26;
	selp.u32 	%r680, 1, 0, %p218;
	add.s32 	%r681, %r677, %r680;
	shf.l.wrap.b32 	%r682, %r666, %r678, 16;
	setp.eq.s32 	%p219, %r682, %r26;
	selp.u32 	%r683, 1, 0, %p219;
	add.s32 	%r684, %r681, %r683;
	shf.l.wrap.b32 	%r685, %r666, %r678, 8;
	setp.eq.s32 	%p220, %r685, %r26;
	selp.u32 	%r686, 1, 0, %p220;
	add.s32 	%r687, %r684, %r686;
	setp.eq.s32 	%p221, %r678, %r26;
	selp.u32 	%r688, 1, 0, %p221;
	add.s32 	%r689, %r687, %r688;
	ld.shared.u32 	%r690, [_ZZ18matchPattern_gpu_1PKjS0_PiiiE6text_s+228];
	shf.l.wrap.b32 	%r691, %r678, %r690, 24;
	setp.eq.s32 	%p222, %r691, %r26;
	selp.u32 	%r692, 1, 0, %p222;
	add.s32 	%r693, %r689, %r692;
	shf.l.wrap.b32 	%r694, %r678, %r690, 16;
	setp.eq.s32 	%p223, %r694, %r26;
	selp.u32 	%r695, 1, 0, %p223;
	add.s32 	%r696, %r693, %r695;
	shf.l.wrap.b32 	%r697, %r678, %r690, 8;
	setp.eq.s32 	%p224, %r697, %r26;
	selp.u32 	%r698, 1, 0, %p224;
	add.s32 	%r699, %r696, %r698;
	setp.eq.s32 	%p225, %r690, %r26;
	selp.u32 	%r700, 1, 0, %p225;
	add.s32 	%r701, %r699, %r700;
	ld.shared.u32 	%r702, [_ZZ18matchPattern_gpu_1PKjS0_PiiiE6text_s+232];
	shf.l.wrap.b32 	%r703, %r690, %r702, 24;
	setp.eq.s32 	%p226, %r703, %r26;
	selp.u32 	%r704, 1, 0, %p226;
	add.s32 	%r705, %r701, %r704;
	shf.l.wrap.b32 	%r706, %r690, %r702, 16;
	setp.eq.s32 	%p227, %r706, %r26;
	selp.u32 	%r707, 1, 0, %p227;
	add.s32 	%r708, %r705, %r707;
	shf.l.wrap.b32 	%r709, %r690, %r702, 8;
	setp.eq.s32 	%p228, %r709, %r26;
	selp.u32 	%r710, 1, 0, %p228;
	add.s32 	%r711, %r708, %r710;
	setp.eq.s32 	%p229, %r702, %r26;
	selp.u32 	%r712, 1, 0, %p229;
	add.s32 	%r713, %r711, %r712;
	ld.shared.u32 	%r714, [_ZZ18matchPattern_gpu_1PKjS0_PiiiE6text_s+236];
	shf.l.wrap.b32 	%r715, %r702, %r714, 24;
	setp.eq.s32 	%p230, %r715, %r26;
	selp.u32 	%r716, 1, 0, %p230;
	add.s32 	%r717, %r713, %r716;
	shf.l.wrap.b32 	%r718, %r702, %r714, 16;
	setp.eq.s32 	%p231, %r718, %r26;
	selp.u32 	%r719, 1, 0, %p231;
	add.s32 	%r720, %r717, %r719;
	shf.l.wrap.b32 	%r721, %r702, %r714, 8;
	setp.eq.s32 	%p232, %r721, %r26;
	selp.u32 	%r722, 1, 0, %p232;
	add.s32 	%r723, %r720, %r722;
	setp.eq.s32 	%p233, %r714, %r26;
	selp.u32 	%r724, 1, 0, %p233;
	add.s32 	%r725, %r723, %r724;
	ld.shared.u32 	%r726, [_ZZ18matchPattern_gpu_1PKjS0_PiiiE6text_s+240];
	shf.l.wrap.b32 	%r727, %r714, %r726, 24;
	setp.eq.s32 	%p234, %r727, %r26;
	selp.u32 	%r728, 1, 0, %p234;
	add.s32 	%r729, %r725, %r728;
	shf.l.wrap.b32 	%r730, %r714, %r726, 16;
	setp.eq.s32 	%p235, %r730, %r26;
	selp.u32 	%r731, 1, 0, %p235;
	add.s32 	%r732, %r729, %r731;
	shf.l.wrap.b32 	%r733, %r714, %r726, 8;
	setp.eq.s32 	%p236, %r733, %r26;
	selp.u32 	%r734, 1, 0, %p236;
	add.s32 	%r735, %r732, %r734;
	setp.eq.s32 	%p237, %r726, %r26;
	selp.u32 	%r736, 1, 0, %p237;
	add.s32 	%r737, %r735, %r736;
	ld.shared.u32 	%r738, [_ZZ18matchPattern_gpu_1PKjS0_PiiiE6text_s+244];
	shf.l.wrap.b32 	%r739, %r726, %r738, 24;
	setp.eq.s32 	%p238, %r739, %r26;
	selp.u32 	%r740, 1, 0, %p238;
	add.s32 	%r741, %r737, %r740;
	shf.l.wrap.b32 	%r742, %r726, %r738, 16;
	setp.eq.s32 	%p239, %r742, %r26;
	selp.u32 	%r743, 1, 0, %p239;
	add.s32 	%r744, %r741, %r743;
	shf.l.wrap.b32 	%r745, %r726, %r738, 8;
	setp.eq.s32 	%p240, %r745, %r26;
	selp.u32 	%r746, 1, 0, %p240;
	add.s32 	%r747, %r744, %r746;
	setp.eq.s32 	%p241, %r738, %r26;
	selp.u32 	%r748, 1, 0, %p241;
	add.s32 	%r749, %r747, %r748;
	ld.shared.u32 	%r750, [_ZZ18matchPattern_gpu_1PKjS0_PiiiE6text_s+248];
	shf.l.wrap.b32 	%r751, %r738, %r750, 24;
	setp.eq.s32 	%p242, %r751, %r26;
	selp.u32 	%r752, 1, 0, %p242;
	add.s32 	%r753, %r749, %r752;
	shf.l.wrap.b32 	%r754, %r738, %r750, 16;
	setp.eq.s32 	%p243, %r754, %r26;
	selp.u32 	%r755, 1, 0, %p243;
	add.s32 	%r756, %r753, %r755;
	shf.l.wrap.b32 	%r757, %r738, %r750, 8;
	setp.eq.s32 	%p244, %r757, %r26;
	selp.u32 	%r758, 1, 0, %p244;
	add.s32 	%r759, %r756, %r758;
	setp.eq.s32 	%p245, %r750, %r26;
	selp.u32 	%r760, 1, 0, %p245;
	add.s32 	%r761, %r759, %r760;
	ld.shared.u32 	%r762, [_ZZ18matchPattern_gpu_1PKjS0_PiiiE6text_s+252];
	shf.l.wrap.b32 	%r763, %r750, %r762, 24;
	setp.eq.s32 	%p246, %r763, %r26;
	selp.u32 	%r764, 1, 0, %p246;
	add.s32 	%r765, %r761, %r764;
	shf.l.wrap.b32 	%r766, %r750, %r762, 16;
	setp.eq.s32 	%p247, %r766, %r26;
	selp.u32 	%r767, 1, 0, %p247;
	add.s32 	%r768, %r765, %r767;
	shf.l.wrap.b32 	%r769, %r750, %r762, 8;
	setp.eq.s32 	%p248, %r769, %r26;
	selp.u32 	%r770, 1, 0, %p248;
	add.s32 	%r771, %r768, %r770;
	setp.eq.s32 	%p249, %r762, %r26;
	selp.u32 	%r772, 1, 0, %p249;
	add.s32 	%r773, %r771, %r772;
	ld.shared.u32 	%r774, [_ZZ18matchPattern_gpu_1PKjS0_PiiiE6text_s+256];
	shf.l.wrap.b32 	%r775, %r762, %r774, 24;
	setp.eq.s32 	%p250, %r775, %r26;
	selp.u32 	%r776, 1, 0, %p250;
	add.s32 	%r777, %r773, %r776;
	shf.l.wrap.b32 	%r778, %r762, %r774, 16;
	setp.eq.s32 	%p251, %r778, %r26;
	selp.u32 	%r779, 1, 0, %p251;
	add.s32 	%r780, %r777, %r779;
	shf.l.wrap.b32 	%r781, %r762, %r774, 8;
	setp.eq.s32 	%p252, %r781, %r26;
	selp.u32 	%r782, 1, 0, %p252;
	add.s32 	%r783, %r780, %r782;
	setp.eq.s32 	%p253, %r774, %r26;
	selp.u32 	%r784, 1, 0, %p253;
	add.s32 	%r785, %r783, %r784;
	ld.shared.u32 	%r786, [_ZZ18matchPattern_gpu_1PKjS0_PiiiE6text_s+260];
	shf.l.wrap.b32 	%r787, %r774, %r786, 24;
	setp.eq.s32 	%p254, %r787, %r26;
	selp.u32 	%r788, 1, 0, %p254;
	add.s32 	%r789, %r785, %r788;
	shf.l.wrap.b32 	%r790, %r774, %r786, 16;
	setp.eq.s32 	%p255, %r790, %r26;
	selp.u32 	%r791, 1, 0, %p255;
	add.s32 	%r792, %r789, %r791;
	shf.l.wrap.b32 	%r793, %r774, %r786, 8;
	setp.eq.s32 	%p256, %r793, %r26;
	selp.u32 	%r794, 1, 0, %p256;
	add.s32 	%r795, %r792, %r794;
	ld.shared.u32 	%r796, [_ZZ18matchPattern_gpu_1PKjS0_PiiiE6text_s+264];
	setp.eq.s32 	%p257, %r796, %r26;
	selp.u32 	%r797, 1, 0, %p257;
	add.s32 	%r798, %r795, %r797;
	ld.shared.u32 	%r799, [_ZZ18matchPattern_gpu_1PKjS0_PiiiE6text_s+268];
	shf.l.wrap.b32 	%r800, %r796, %r799, 24;
	setp.eq.s32 	%p258, %r800, %r26;
	selp.u32 	%r801, 1, 0, %p258;
	add.s32 	%r802, %r798, %r801;
	shf.l.wrap.b32 	%r803, %r796, %r799, 16;
	setp.eq.s32 	%p259, %r803, %r26;
	selp.u32 	%r804, 1, 0, %p259;
	add.s32 	%r805, %r802, %r804;
	shf.l.wrap.b32 	%r806, %r796, %r799, 8;
	setp.eq.s32 	%p260, %r806, %r26;
	selp.u32 	%r807, 1, 0, %p260;
	add.s32 	%r808, %r805, %r807;
	setp.eq.s32 	%p261, %r799, %r26;
	selp.u32 	%r809, 1, 0, %p261;
	add.s32 	%r810, %r808, %r809;
	ld.shared.u32 	%r811, [_ZZ18matchPattern_gpu_1PKjS0_PiiiE6text_s+272];
	shf.l.wrap.b32 	%r812, %r799, %r811, 24;
	setp.eq.s32 	%p262, %r812, %r26;
	selp.u32 	%r813, 1, 0, %p262;
	add.s32 	%r814, %r810, %r813;
	shf.l.wrap.b32 	%r815, %r799, %r811, 16;
	setp.eq.s32 	%p263, %r815, %r26;
	selp.u32 	%r816, 1, 0, %p263;
	add.s32 	%r817, %r814, %r816;
	shf.l.wrap.b32 	%r818, %r799, %r811, 8;
	setp.eq.s32 	%p264, %r818, %r26;
	selp.u32 	%r819, 1, 0, %p264;
	add.s32 	%r820, %r817, %r819;
	setp.eq.s32 	%p265, %r811, %r26;
	selp.u32 	%r821, 1, 0, %p265;
	add.s32 	%r822, %r820, %r821;
	ld.shared.u32 	%r823, [_ZZ18matchPattern_gpu_1PKjS0_PiiiE6text_s+276];
	shf.l.wrap.b32 	%r824, %r811, %r823, 24;
	setp.eq.s32 	%p266, %r824, %r26;
	selp.u32 	%r825, 1, 0, %p266;
	add.s32 	%r826, %r822, %r825;
	shf.l.wrap.b32 	%r827, %r811, %r823, 16;
	setp.eq.s32 	%p267, %r827, %r26;
	selp.u32 	%r828, 1, 0, %p267;
	add.s32 	%r829, %r826, %r828;
	shf.l.wrap.b32 	%r830, %r811, %r823, 8;
	setp.eq.s32 	%p268, %r830, %r26;
	selp.u32 	%r831, 1, 0, %p268;
	add.s32 	%r832, %r829, %r831;
	setp.eq.s32 	%p269, %r823, %r26;
	selp.u32 	%r833, 1, 0, %p269;
	add.s32 	%r834, %r832, %r833;
	ld.shared.u32 	%r835, [_ZZ18matchPattern_gpu_1PKjS0_PiiiE6text_s+280];
	shf.l.wrap.b32 	%r836, %r823, %r835, 24;
	setp.eq.s32 	%p270, %r836, %r26;
	selp.u32 	%r837, 1, 0, %p270;
	add.s32 	%r838, %r834, %r837;
	shf.l.wrap.b32 	%r839, %r823, %r835, 16;
	setp.eq.s32 	%p271, %r839, %r26;
	selp.u32 	%r840, 1, 0, %p271;
	add.s32 	%r841, %r838, %r840;
	shf.l.wrap.b32 	%r842, %r823, %r835, 8;
	setp.eq.s32 	%p272, %r842, %r26;
	selp.u32 	%r843, 1, 0, %p272;
	add.s32 	%r844, %r841, %r843;
	setp.eq.s32 	%p273, %r835, %r26;
	selp.u32 	%r845, 1, 0, %p273;
	add.s32 	%r846, %r844, %r845;
	ld.shared.u32 	%r847, [_ZZ18matchPattern_gpu_1PKjS0_PiiiE6text_s+284];
	shf.l.wrap.b32 	%r848, %r835, %r847, 24;
	setp.eq.s32 	%p274, %r848, %r26;
	selp.u32 	%r849, 1, 0, %p274;
	add.s32 	%r850, %r846, %r849;
	shf.l.wrap.b32 	%r851, %r835, %r847, 16;
	setp.eq.s32 	%p275, %r851, %r26;
	selp.u32 	%r852, 1, 0, %p275;
	add.s32 	%r853, %r850, %r852;
	shf.l.wrap.b32 	%r854, %r835, %r847, 8;
	setp.eq.s32 	%p276, %r854, %r26;
	selp.u32 	%r855, 1, 0, %p276;
	add.s32 	%r856, %r853, %r855;
	setp.eq.s32 	%p277, %r847, %r26;
	selp.u32 	%r857, 1, 0, %p277;
	add.s32 	%r858, %r856, %r857;
	ld.shared.u32 	%r859, [_ZZ18matchPattern_gpu_1PKjS0_PiiiE6text_s+288];
	shf.l.wrap.b32 	%r860, %r847, %r859, 24;
	setp.eq.s32 	%p278, %r860, %r26;
	selp.u32 	%r861, 1, 0, %p278;
	add.s32 	%r862, %r858, %r861;
	shf.l.wrap.b32 	%r863, %r847, %r859, 16;
	setp.eq.s32 	%p279, %r863, %r26;
	selp.u32 	%r864, 1, 0, %p279;
	add.s32 	%r865, %r862, %r864;
	shf.l.wrap.b32 	%r866, %r847, %r859, 8;
	setp.eq.s32 	%p280, %r866, %r26;
	selp.u32 	%r867, 1, 0, %p280;
	add.s32 	%r868, %r865, %r867;
	setp.eq.s32 	%p281, %r859, %r26;
	selp.u32 	%r869, 1, 0, %p281;
	add.s32 	%r870, %r868, %r869;
	ld.shared.u32 	%r871, [_ZZ18matchPattern_gpu_1PKjS0_PiiiE6text_s+292];
	shf.l.wrap.b32 	%r872, %r859, %r871, 24;
	setp.eq.s32 	%p282, %r872, %r26;
	selp.u32 	%r873, 1, 0, %p282;
	add.s32 	%r874, %r870, %r873;
	shf.l.wrap.b32 	%r875, %r859, %r871, 16;
	setp.eq.s32 	%p283, %r875, %r26;
	selp.u32 	%r876, 1, 0, %p283;
	add.s32 	%r877, %r874, %r876;
	shf.l.wrap.b32 	%r878, %r859, %r871, 8;
	setp.eq.s32 	%p284, %r878, %r26;
	selp.u32 	%r879, 1, 0, %p284;
	add.s32 	%r880, %r877, %r879;
	setp.eq.s32 	%p285, %r871, %r26;
	selp.u32 	%r881, 1, 0, %p285;
	add.s32 	%r882, %r880, %r881;
	ld.shared.u32 	%r883, [_ZZ18matchPattern_gpu_1PKjS0_PiiiE6text_s+296];
	shf.l.wrap.b32 	%r884, %r871, %r883, 24;
	setp.eq.s32 	%p286, %r884, %r26;
	selp.u32 	%r885, 1, 0, %p286;
	add.s32 	%r886, %r882, %r885;
	shf.l.wrap.b32 	%r887, %r871, %r883, 16;
	setp.eq.s32 	%p287, %r887, %r26;
	selp.u32 	%r888, 1, 0, %p287;
	add.s32 	%r889, %r886, %r888;
	shf.l.wrap.b32 	%r890, %r871, %r883, 8;
	setp.eq.s32 	%p288, %r890, %r26;
	selp.u32 	%r891, 1, 0, %p288;
	add.s32 	%r892, %r889, %r891;
	setp.eq.s32 	%p289, %r883, %r26;
	selp.u32 	%r893, 1, 0, %p289;
	add.s32 	%r894, %r892, %r893;
	ld.shared.u32 	%r895, [_ZZ18matchPattern_gpu_1PKjS0_PiiiE6text_s+300];
	shf.l.wrap.b32 	%r896, %r883, %r895, 24;
	setp.eq.s32 	%p290, %r896, %r26;
	selp.u32 	%r897, 1, 0, %p290;
	add.s32 	%r898, %r894, %r897;
	shf.l.wrap.b32 	%r899, %r883, %r895, 16;
	setp.eq.s32 	%p291, %r899, %r26;
	selp.u32 	%r900, 1, 0, %p291;
	add.s32 	%r901, %r898, %r900;
	shf.l.wrap.b32 	%r902, %r883, %r895, 8;
	setp.eq.s32 	%p292, %r902, %r26;
	selp.u32 	%r903, 1, 0, %p292;
	add.s32 	%r904, %r901, %r903;
	setp.eq.s32 	%p293, %r895, %r26;
	selp.u32 	%r905, 1, 0, %p293;
	add.s32 	%r906, %r904, %r905;
	ld.shared.u32 	%r907, [_ZZ18matchPattern_gpu_1PKjS0_PiiiE6text_s+304];
	shf.l.wrap.b32 	%r908, %r895, %r907, 24;
	setp.eq.s32 	%p294, %r908, %r26;
	selp.u32 	%r909, 1, 0, %p294;
	add.s32 	%r910, %r906, %r909;
	shf.l.wrap.b32 	%r911, %r895, %r907, 16;
	setp.eq.s32 	%p295, %r911, %r26;
	selp.u32 	%r912, 1, 0, %p295;
	add.s32 	%r913, %r910, %r912;
	shf.l.wrap.b32 	%r914, %r895, %r907, 8;
	setp.eq.s32 	%p296, %r914, %r26;
	selp.u32 	%r915, 1, 0, %p296;
	add.s32 	%r916, %r913, %r915;
	setp.eq.s32 	%p297, %r907, %r26;
	selp.u32 	%r917, 1, 0, %p297;
	add.s32 	%r918, %r916, %r917;
	ld.shared.u32 	%r919, [_ZZ18matchPattern_gpu_1PKjS0_PiiiE6text_s+308];
	shf.l.wrap.b32 	%r920, %r907, %r919, 24;
	setp.eq.s32 	%p298, %r920, %r26;
	selp.u32 	%r921, 1, 0, %p298;
	add.s32 	%r922, %r918, %r921;
	shf.l.wrap.b32 	%r923, %r907, %r919, 16;
	setp.eq.s32 	%p299, %r923, %r26;
	selp.u32 	%r924, 1, 0, %p299;
	add.s32 	%r925, %r922, %r924;
	shf.l.wrap.b32 	%r926, %r907, %r919, 8;
	setp.eq.s32 	%p300, %r926, %r26;
	selp.u32 	%r927, 1, 0, %p300;
	add.s32 	%r928, %r925, %r927;
	setp.eq.s32 	%p301, %r919, %r26;
	selp.u32 	%r929, 1, 0, %p301;
	add.s32 	%r930, %r928, %r929;
	ld.shared.u32 	%r931, [_ZZ18matchPattern_gpu_1PKjS0_PiiiE6text_s+312];
	shf.l.wrap.b32 	%r932, %r919, %r931, 24;
	setp.eq.s32 	%p302, %r932, %r26;
	selp.u32 	%r933, 1, 0, %p302;
	add.s32 	%r934, %r930, %r933;
	shf.l.wrap.b32 	%r935, %r919, %r931, 16;
	setp.eq.s32 	%p303, %r935, %r26;
	selp.u32 	%r936, 1, 0, %p303;
	add.s32 	%r937, %r934, %r936;
	shf.l.wrap.b32 	%r938, %r919, %r931, 8;
	setp.eq.s32 	%p304, %r938, %r26;
	selp.u32 	%r939, 1, 0, %p304;
	add.s32 	%r940, %r937, %r939;
	setp.eq.s32 	%p305, %r931, %r26;
	selp.u32 	%r941, 1, 0, %p305;
	add.s32 	%r942, %r940, %r941;
	ld.shared.u32 	%r943, [_ZZ18matchPattern_gpu_1PKjS0_PiiiE6text_s+316];
	shf.l.wrap.b32 	%r944, %r931, %r943, 24;
	setp.eq.s32 	%p306, %r944, %r26;
	selp.u32 	%r945, 1, 0, %p306;
	add.s32 	%r946, %r942, %r945;
	shf.l.wrap.b32 	%r947, %r931, %r943, 16;
	setp.eq.s32 	%p307, %r947, %r26;
	selp.u32 	%r948, 1, 0, %p307;
	add.s32 	%r949, %r946, %r948;
	shf.l.wrap.b32 	%r950, %r931, %r943, 8;
	setp.eq.s32 	%p308, %r950, %r26;
	selp.u32 	%r951, 1, 0, %p308;
	add.s32 	%r952, %r949, %r951;
	setp.eq.s32 	%p309, %r943, %r26;
	selp.u32 	%r953, 1, 0, %p309;
	add.s32 	%r954, %r952, %r953;
	ld.shared.u32 	%r955, [_ZZ18matchPattern_gpu_1PKjS0_PiiiE6text_s+320];
	shf.l.wrap.b32 	%r956, %r943, %r955, 24;
	setp.eq.s32 	%p310, %r956, %r26;
	selp.u32 	%r957, 1, 0, %p310;
	add.s32 	%r958, %r954, %r957;
	shf.l.wrap.b32 	%r959, %r943, %r955, 16;
	setp.eq.s32 	%p311, %r959, %r26;
	selp.u32 	%r960, 1, 0, %p311;
	add.s32 	%r961, %r958, %r960;
	shf.l.wrap.b32 	%r962, %r943, %r955, 8;
	setp.eq.s32 	%p312, %r962, %r26;
	selp.u32 	%r963, 1, 0, %p312;
	add.s32 	%r964, %r961, %r963;
	setp.eq.s32 	%p313, %r955, %r26;
	selp.u32 	%r965, 1, 0, %p313;
	add.s32 	%r966, %r964, %r965;
	ld.shared.u32 	%r967, [_ZZ18matchPattern_gpu_1PKjS0_PiiiE6text_s+324];
	shf.l.wrap.b32 	%r968, %r955, %r967, 24;
	setp.eq.s32 	%p314, %r968, %r26;
	selp.u32 	%r969, 1, 0, %p314;
	add.s32 	%r970, %r966, %r969;
	shf.l.wrap.b32 	%r971, %r955, %r967, 16;
	setp.eq.s32 	%p315, %r971, %r26;
	selp.u32 	%r972, 1, 0, %p315;
	add.s32 	%r973, %r970, %r972;
	shf.l.wrap.b32 	%r974, %r955, %r967, 8;
	setp.eq.s32 	%p316, %r974, %r26;
	selp.u32 	%r975, 1, 0, %p316;
	add.s32 	%r976, %r973, %r975;
	setp.eq.s32 	%p317, %r967, %r26;
	selp.u32 	%r977, 1, 0, %p317;
	add.s32 	%r978, %r976, %r977;
	ld.shared.u32 	%r979, [_ZZ18matchPattern_gpu_1PKjS0_PiiiE6text_s+328];
	shf.l.wrap.b32 	%r980, %r967, %r979, 24;
	setp.eq.s32 	%p318, %r980, %r26;
	selp.u32 	%r981, 1, 0, %p318;
	add.s32 	%r982, %r978, %r981;
	shf.l.wrap.b32 	%r983, %r967, %r979, 16;
	setp.eq.s32 	%p319, %r983, %r26;
	selp.u32 	%r984, 1, 0, %p319;
	add.s32 	%r985, %r982, %r984;
	shf.l.wrap.b32 	%r986, %r967, %r979, 8;
	setp.eq.s32 	%p320, %r986, %r26;
	selp.u32 	%r987, 1, 0, %p320;
	add.s32 	%r988, %r985, %r987;
	setp.eq.s32 	%p321, %r979, %r26;
	selp.u32 	%r989, 1, 0, %p321;
	add.s32 	%r990, %r988, %r989;
	ld.shared.u32 	%r991, [_ZZ18matchPattern_gpu_1PKjS0_PiiiE6text_s+332];
	shf.l.wrap.b32 	%r992, %r979, %r991, 24;
	setp.eq.s32 	%p322, %r992, %r26;
	selp.u32 	%r993, 1, 0, %p322;
	add.s32 	%r994, %r990, %r993;
	shf.l.wrap.b32 	%r995, %r979, %r991, 16;
	setp.eq.s32 	%p323, %r995, %r26;
	selp.u32 	%r996, 1, 0, %p323;
	add.s32 	%r997, %r994, %r996;
	shf.l.wrap.b32 	%r998, %r979, %r991, 8;
	setp.eq.s32 	%p324, %r998, %r26;
	selp.u32 	%r999, 1, 0, %p324;
	add.s32 	%r1000, %r997, %r999;
	setp.eq.s32 	%p325, %r991, %r26;
	selp.u32 	%r1001, 1, 0, %p325;
	add.s32 	%r1002, %r1000, %r1001;
	ld.shared.u32 	%r1003, [_ZZ18matchPattern_gpu_1PKjS0_PiiiE6text_s+336];
	shf.l.wrap.b32 	%r1004, %r991, %r1003, 24;
	setp.eq.s32 	%p326, %r1004, %r26;
	selp.u32 	%r1005, 1, 0, %p326;
	add.s32 	%r1006, %r1002, %r1005;
	shf.l.wrap.b32 	%r1007, %r991, %r1003, 16;
	setp.eq.s32 	%p327, %r1007, %r26;
	selp.u32 	%r1008, 1, 0, %p327;
	add.s32 	%r1009, %r1006, %r1008;
	shf.l.wrap.b32 	%r1010, %r991, %r1003, 8;
	setp.eq.s32 	%p328, %r1010, %r26;
	selp.u32 	%r1011, 1, 0, %p328;
	add.s32 	%r1012, %r1009, %r1011;
	setp.eq.s32 	%p329, %r1003, %r26;
	selp.u32 	%r1013, 1, 0, %p329;
	add.s32 	%r1014, %r1012, %r1013;
	ld.shared.u32 	%r1015, [_ZZ18matchPattern_gpu_1PKjS0_PiiiE6text_s+340];
	shf.l.wrap.b32 	%r1016, %r1003, %r1015, 24;
	setp.eq.s32 	%p330, %r1016, %r26;
	selp.u32 	%r1017, 1, 0, %p330;
	add.s32 	%r1018, %r1014, %r1017;
	shf.l.wrap.b32 	%r1019, %r1003, %r1015, 16;
	setp.eq.s32 	%p331, %r1019, %r26;
	selp.u32 	%r1020, 1, 0, %p331;
	add.s32 	%r1021, %r1018, %r1020;
	shf.l.wrap.b32 	%r1022, %r1003, %r1015, 8;
	setp.eq.s32 	%p332, %r1022, %r26;
	selp.u32 	%r1023, 1, 0, %p332;
	add.s32 	%r1024, %r1021, %r1023;
	setp.eq.s32 	%p333, %r1015, %r26;
	selp.u32 	%r1025, 1, 0, %p333;
	add.s32 	%r1026, %r1024, %r1025;
	ld.shared.u32 	%r1027, [_ZZ18matchPattern_gpu_1PKjS0_PiiiE6text_s+344];
	shf.l.wrap.b32 	%r1028, %r1015, %r1027, 24;
	setp.eq.s32 	%p334, %r1028, %r26;
	selp.u32 	%r1029, 1, 0, %p334;
	add.s32 	%r1030, %r1026, %r1029;
	shf.l.wrap.b32 	%r1031, %r1015, %r1027, 16;
	setp.eq.s32 	%p335, %r1031, %r26;
	selp.u32 	%r1032, 1, 0, %p335;
	add.s32 	%r1033, %r1030, %r1032;
	shf.l.wrap.b32 	%r1034, %r1015, %r1027, 8;
	setp.eq.s32 	%p336, %r1034, %r26;
	selp.u32 	%r1035, 1, 0, %p336;
	add.s32 	%r1036, %r1033, %r1035;
	setp.eq.s32 	%p337, %r1027, %r26;
	selp.u32 	%r1037, 1, 0, %p337;
	add.s32 	%r1038, %r1036, %r1037;
	ld.shared.u32 	%r1039, [_ZZ18matchPattern_gpu_1PKjS0_PiiiE6text_s+348];
	shf.l.wrap.b32 	%r1040, %r1027, %r1039, 24;
	setp.eq.s32 	%p338, %r1040, %r26;
	selp.u32 	%r1041, 1, 0, %p338;
	add.s32 	%r1042, %r1038, %r1041;
	shf.l.wrap.b32 	%r1043, %r1027, %r1039, 16;
	setp.eq.s32 	%p339, %r1043, %r26;
	selp.u32 	%r1044, 1, 0, %p339;
	add.s32 	%r1045, %r1042, %r1044;
	shf.l.wrap.b32 	%r1046, %r1027, %r1039, 8;
	setp.eq.s32 	%p340, %r1046, %r26;
	selp.u32 	%r1047, 1, 0, %p340;
	add.s32 	%r1048, %r1045, %r1047;
	setp.eq.s32 	%p341, %r1039, %r26;
	selp.u32 	%r1049, 1, 0, %p341;
	add.s32 	%r1050, %r1048, %r1049;
	ld.shared.u32 	%r1051, [_ZZ18matchPattern_gpu_1PKjS0_PiiiE6text_s+352];
	shf.l.wrap.b32 	%r1052, %r1039, %r1051, 24;
	setp.eq.s32 	%p342, %r1052, %r26;
	selp.u32 	%r1053, 1, 0, %p342;
	add.s32 	%r1054, %r1050, %r1053;
	shf.l.wrap.b32 	%r1055, %r1039, %r1051, 16;
	setp.eq.s32 	%p343, %r1055, %r26;
	selp.u32 	%r1056, 1, 0, %p343;
	add.s32 	%r1057, %r1054, %r1056;
	shf.l.wrap.b32 	%r1058, %r1039, %r1051, 8;
	setp.eq.s32 	%p344, %r1058, %r26;
	selp.u32 	%r1059, 1, 0, %p344;
	add.s32 	%r1060, %r1057, %r1059;
	setp.eq.s32 	%p345, %r1051, %r26;
	selp.u32 	%r1061, 1, 0, %p345;
	add.s32 	%r1062, %r1060, %r1061;
	ld.shared.u32 	%r1063, [_ZZ18matchPattern_gpu_1PKjS0_PiiiE6text_s+356];
	shf.l.wrap.b32 	%r1064, %r1051, %r1063, 24;
	setp.eq.s32 	%p346, %r1064, %r26;
	selp.u32 	%r1065, 1, 0, %p346;
	add.s32 	%r1066, %r1062, %r1065;
	shf.l.wrap.b32 	%r1067, %r1051, %r1063, 16;
	setp.eq.s32 	%p347, %r1067, %r26;
	selp.u32 	%r1068, 1, 0, %p347;
	add.s32 	%r1069, %r1066, %r1068;
	shf.l.wrap.b32 	%r1070, %r1051, %r1063, 8;
	setp.eq.s32 	%p348, %r1070, %r26;
	selp.u32 	%r1071, 1, 0, %p348;
	add.s32 	%r1072, %r1069, %r1071;
	setp.eq.s32 	%p349, %r1063, %r26;
	selp.u32 	%r1073, 1, 0, %p349;
	add.s32 	%r1074, %r1072, %r1073;
	ld.shared.u32 	%r1075, [_ZZ18matchPattern_gpu_1PKjS0_PiiiE6text_s+360];
	shf.l.wrap.b32 	%r1076, %r1063, %r1075, 24;
	setp.eq.s32 	%p350, %r1076, %r26;
	selp.u32 	%r1077, 1, 0, %p350;
	add.s32 	%r1078, %r1074, %r1077;
	shf.l.wrap.b32 	%r1079, %r1063, %r1075, 16;
	setp.eq.s32 	%p351, %r1079, %r26;
	selp.u32 	%r1080, 1, 0, %p351;
	add.s32 	%r1081, %r1078, %r1080;
	shf.l.wrap.b32 	%r1082, %r1063, %r1075, 8;
	setp.eq.s32 	%p352, %r1082, %r26;
	selp.u32 	%r1083, 1, 0, %p352;
	add.s32 	%r1084, %r1081, %r1083;
	setp.eq.s32 	%p353, %r1075, %r26;
	selp.u32 	%r1085, 1, 0, %p353;
	add.s32 	%r1086, %r1084, %r1085;
	ld.shared.u32 	%r1087, [_ZZ18matchPattern_gpu_1PKjS0_PiiiE6text_s+364];
	shf.l.wrap.b32 	%r1088, %r1075, %r1087, 24;
	setp.eq.s32 	%p354, %r1088, %r26;
	selp.u32 	%r1089, 1, 0, %p354;
	add.s32 	%r1090, %r1086, %r1089;
	shf.l.wrap.b32 	%r1091, %r1075, %r1087, 16;
	setp.eq.s32 	%p355, %r1091, %r26;
	selp.u32 	%r1092, 1, 0, %p355;
	add.s32 	%r1093, %r1090, %r1092;
	shf.l.wrap.b32 	%r1094, %r1075, %r1087, 8;
	setp.eq.s32 	%p356, %r1094, %r26;
	selp.u32 	%r1095, 1, 0, %p356;
	add.s32 	%r1096, %r1093, %r1095;
	setp.eq.s32 	%p357, %r1087, %r26;
	selp.u32 	%r1097, 1, 0, %p357;
	add.s32 	%r1098, %r1096, %r1097;
	ld.shared.u32 	%r1099, [_ZZ18matchPattern_gpu_1PKjS0_PiiiE6text_s+368];
	shf.l.wrap.b32 	%r1100, %r1087, %r1099, 24;
	setp.eq.s32 	%p358, %r1100, %r26;
	selp.u32 	%r1101, 1, 0, %p358;
	add.s32 	%r1102, %r1098, %r1101;
	shf.l.wrap.b32 	%r1103, %r1087, %r1099, 16;
	setp.eq.s32 	%p359, %r1103, %r26;
	selp.u32 	%r1104, 1, 0, %p359;
	add.s32 	%r1105, %r1102, %r1104;
	shf.l.wrap.b32 	%r1106, %r1087, %r1099, 8;
	setp.eq.s32 	%p360, %r1106, %r26;
	selp.u32 	%r1107, 1, 0, %p360;
	add.s32 	%r1108, %r1105, %r1107;
	setp.eq.s32 	%p361, %r1099, %r26;
	selp.u32 	%r1109, 1, 0, %p361;
	add.s32 	%r1110, %r1108, %r1109;
	ld.shared.u32 	%r1111, [_ZZ18matchPattern_gpu_1PKjS0_PiiiE6text_s+372];
	shf.l.wrap.b32 	%r1112, %r1099, %r1111, 24;
	setp.eq.s32 	%p362, %r1112, %r26;
	selp.u32 	%r1113, 1, 0, %p362;
	add.s32 	%r1114, %r1110, %r1113;
	shf.l.wrap.b32 	%r1115, %r1099, %r1111, 16;
	setp.eq.s32 	%p363, %r1115, %r26;
	selp.u32 	%r1116, 1, 0, %p363;
	add.s32 	%r1117, %r1114, %r1116;
	shf.l.wrap.b32 	%r1118, %r1099, %r1111, 8;
	setp.eq.s32 	%p364, %r1118, %r26;
	selp.u32 	%r1119, 1, 0, %p364;
	add.s32 	%r1120, %r1117, %r1119;
	setp.eq.s32 	%p365, %r1111, %r26;
	selp.u32 	%r1121, 1, 0, %p365;
	add.s32 	%r1122, %r1120, %r1121;
	ld.shared.u32 	%r1123, [_ZZ18matchPattern_gpu_1PKjS0_PiiiE6text_s+376];
	shf.l.wrap.b32 	%r1124, %r1111, %r1123, 24;
	setp.eq.s32 	%p366, %r1124, %r26;
	selp.u32 	%r1125, 1, 0, %p366;
	add.s32 	%r1126, %r1122, %r1125;
	shf.l.wrap.b32 	%r1127, %r1111, %r1123, 16;
	setp.eq.s32 	%p367, %r1127, %r26;
	selp.u32 	%r1128, 1, 0, %p367;
	add.s32 	%r1129, %r1126, %r1128;
	shf.l.wrap.b32 	%r1130, %r1111, %r1123, 8;
	setp.eq.s32 	%p368, %r1130, %r26;
	selp.u32 	%r1131, 1, 0, %p368;
	add.s32 	%r1132, %r1129, %r1131;
	setp.eq.s32 	%p369, %r1123, %r26;
	selp.u32 	%r1133, 1, 0, %p369;
	add.s32 	%r1134, %r1132, %r1133;
	ld.shared.u32 	%r1135, [_ZZ18matchPattern_gpu_1PKjS0_PiiiE6text_s+380];
	shf.l.wrap.b32 	%r1136, %r1123, %r1135, 24;
	setp.eq.s32 	%p370, %r1136, %r26;
	selp.u32 	%r1137, 1, 0, %p370;
	add.s32 	%r1138, %r1134, %r1137;
	shf.l.wrap.b32 	%r1139, %r1123, %r1135, 16;
	setp.eq.s32 	%p371, %r1139, %r26;
	selp.u32 	%r1140, 1, 0, %p371;
	add.s32 	%r1141, %r1138, %r1140;
	shf.l.wrap.b32 	%r1142, %r1123, %r1135, 8;
	setp.eq.s32 	%p372, %r1142, %r26;
	selp.u32 	%r1143, 1, 0, %p372;
	add.s32 	%r1144, %r1141, %r1143;
	setp.eq.s32 	%p373, %r1135, %r26;
	selp.u32 	%r1145, 1, 0, %p373;
	add.s32 	%r1146, %r1144, %r1145;
	ld.shared.u32 	%r1147, [_ZZ18matchPattern_gpu_1PKjS0_PiiiE6text_s+384];
	shf.l.wrap.b32 	%r1148, %r1135, %r1147, 24;
	setp.eq.s32 	%p374, %r1148, %r26;
	selp.u32 	%r1149, 1, 0, %p374;
	add.s32 	%r1150, %r1146, %r1149;
	shf.l.wrap.b32 	%r1151, %r1135, %r1147, 16;
	setp.eq.s32 	%p375, %r1151, %r26;
	selp.u32 	%r1152, 1, 0, %p375;
	add.s32 	%r1153, %r1150, %r1152;
	shf.l.wrap.b32 	%r1154, %r1135, %r1147, 8;
	setp.eq.s32 	%p376, %r1154, %r26;
	selp.u32 	%r1155, 1, 0, %p376;
	add.s32 	%r1156, %r1153, %r1155;
	setp.eq.s32 	%p377, %r1147, %r26;
	selp.u32 	%r1157, 1, 0, %p377;
	add.s32 	%r1158, %r1156, %r1157;
	ld.shared.u32 	%r1159, [_ZZ18matchPattern_gpu_1PKjS0_PiiiE6text_s+388];
	shf.l.wrap.b32 	%r1160, %r1147, %r1159, 24;
	setp.eq.s32 	%p378, %r1160, %r26;
	selp.u32 	%r1161, 1, 0, %p378;
	add.s32 	%r1162, %r1158, %r1161;
	shf.l.wrap.b32 	%r1163, %r1147, %r1159, 16;
	setp.eq.s32 	%p379, %r1163, %r26;
	selp.u32 	%r1164, 1, 0, %p379;
	add.s32 	%r1165, %r1162, %r1164;
	shf.l.wrap.b32 	%r1166, %r1147, %r1159, 8;
	setp.eq.s32 	%p380, %r1166, %r26;
	selp.u32 	%r1167, 1, 0, %p380;
	add.s32 	%r1168, %r1165, %r1167;
	setp.eq.s32 	%p381, %r1159, %r26;
	selp.u32 	%r1169, 1, 0, %p381;
	add.s32 	%r1170, %r1168, %r1169;
	ld.shared.u32 	%r1171, [_ZZ18matchPattern_gpu_1PKjS0_PiiiE6text_s+392];
	shf.l.wrap.b32 	%r1172, %r1159, %r1171, 24;
	setp.eq.s32 	%p382, %r1172, %r26;
	selp.u32 	%r1173, 1, 0, %p382;
	add.s32 	%r1174, %r1170, %r1173;
	shf.l.wrap.b32 	%r1175, %r1159, %r1171, 16;
	setp.eq.s32 	%p383, %r1175, %r26;
	selp.u32 	%r1176, 1, 0, %p383;
	add.s32 	%r1177, %r1174, %r1176;
	shf.l.wrap.b32 	%r1178, %r1159, %r1171, 8;
	setp.eq.s32 	%p384, %r1178, %r26;
	selp.u32 	%r1179, 1, 0, %p384;
	add.s32 	%r1180, %r1177, %r1179;
	ld.shared.u32 	%r1181, [_ZZ18matchPattern_gpu_1PKjS0_PiiiE6text_s+396];
	setp.eq.s32 	%p385, %r1181, %r26;
	selp.u32 	%r1182, 1, 0, %p385;
	add.s32 	%r1183, %r1180, %r1182;
	ld.shared.u32 	%r1184, [_ZZ18matchPattern_gpu_1PKjS0_PiiiE6text_s+400];
	shf.l.wrap.b32 	%r1185, %r1181, %r1184, 24;
	setp.eq.s32 	%p386, %r1185, %r26;
	selp.u32 	%r1186, 1, 0, %p386;
	add.s32 	%r1187, %r1183, %r1186;
	shf.l.wrap.b32 	%r1188, %r1181, %r1184, 16;
	setp.eq.s32 	%p387, %r1188, %r26;
	selp.u32 	%r1189, 1, 0, %p387;
	add.s32 	%r1190, %r1187, %r1189;
	shf.l.wrap.b32 	%r1191, %r1181, %r1184, 8;
	setp.eq.s32 	%p388, %r1191, %r26;
	selp.u32 	%r1192, 1, 0, %p388;
	add.s32 	%r1193, %r1190, %r1192;
	setp.eq.s32 	%p389, %r1184, %r26;
	selp.u32 	%r1194, 1, 0, %p389;
	add.s32 	%r1195, %r1193, %r1194;
	ld.shared.u32 	%r1196, [_ZZ18matchPattern_gpu_1PKjS0_PiiiE6text_s+404];
	shf.l.wrap.b32 	%r1197, %r1184, %r1196, 24;
	setp.eq.s32 	%p390, %r1197, %r26;
	selp.u32 	%r1198, 1, 0, %p390;
	add.s32 	%r1199, %r1195, %r1198;
	shf.l.wrap.b32 	%r1200, %r1184, %r1196, 16;
	setp.eq.s32 	%p391, %r1200, %r26;
	selp.u32 	%r1201, 1, 0, %p391;
	add.s32 	%r1202, %r1199, %r1201;
	shf.l.wrap.b32 	%r1203, %r1184, %r1196, 8;
	setp.eq.s32 	%p392, %r1203, %r26;
	selp.u32 	%r1204, 1, 0, %p392;
	add.s32 	%r1205, %r1202, %r1204;
	setp.eq.s32 	%p393, %r1196, %r26;
	selp.u32 	%r1206, 1, 0, %p393;
	add.s32 	%r1207, %r1205, %r1206;
	ld.shared.u32 	%r1208, [_ZZ18matchPattern_gpu_1PKjS0_PiiiE6text_s+408];
	shf.l.wrap.b32 	%r1209, %r1196, %r1208, 24;
	setp.eq.s32 	%p394, %r1209, %r26;
	selp.u32 	%r1210, 1, 0, %p394;
	add.s32 	%r1211, %r1207, %r1210;
	shf.l.wrap.b32 	%r1212, %r1196, %r1208, 16;
	setp.eq.s32 	%p395, %r1212, %r26;
	selp.u32 	%r1213, 1, 0, %p395;
	add.s32 	%r1214, %r1211, %r1213;
	shf.l.wrap.b32 	%r1215, %r1196, %r1208, 8;
	setp.eq.s32 	%p396, %r1215, %r26;
	selp.u32 	%r1216, 1, 0, %p396;
	add.s32 	%r1217, %r1214, %r1216;
	setp.eq.s32 	%p397, %r1208, %r26;
	selp.u32 	%r1218, 1, 0, %p397;
	add.s32 	%r1219, %r1217, %r1218;
	ld.shared.u32 	%r1220, [_ZZ18matchPattern_gpu_1PKjS0_PiiiE6text_s+412];
	shf.l.wrap.b32 	%r1221, %r1208, %r1220, 24;
	setp.eq.s32 	%p398, %r1221, %r26;
	selp.u32 	%r1222, 1, 0, %p398;
	add.s32 	%r1223, %r1219, %r1222;
	shf.l.wrap.b32 	%r1224, %r1208, %r1220, 16;
	setp.eq.s32 	%p399, %r1224, %r26;
	selp.u32 	%r1225, 1, 0, %p399;
	add.s32 	%r1226, %r1223, %r1225;
	shf.l.wrap.b32 	%r1227, %r1208, %r1220, 8;
	setp.eq.s32 	%p400, %r1227, %r26;
	selp.u32 	%r1228, 1, 0, %p400;
	add.s32 	%r1229, %r1226, %r1228;
	setp.eq.s32 	%p401, %r1220, %r26;
	selp.u32 	%r1230, 1, 0, %p401;
	add.s32 	%r1231, %r1229, %r1230;
	ld.shared.u32 	%r1232, [_ZZ18matchPattern_gpu_1PKjS0_PiiiE6text_s+416];
	shf.l.wrap.b32 	%r1233, %r1220, %r1232, 24;
	setp.eq.s32 	%p402, %r1233, %r26;
	selp.u32 	%r1234, 1, 0, %p402;
	add.s32 	%r1235, %r1231, %r1234;
	shf.l.wrap.b32 	%r1236, %r1220, %r1232, 16;
	setp.eq.s32 	%p403, %r1236, %r26;
	selp.u32 	%r1237, 1, 0, %p403;
	add.s32 	%r1238, %r1235, %r1237;
	shf.l.wrap.b32 	%r1239, %r1220, %r1232, 8;
	setp.eq.s32 	%p404, %r1239, %r26;
	selp.u32 	%r1240, 1, 0, %p404;
	add.s32 	%r1241, %r1238, %r1240;
	setp.eq.s32 	%p405, %r1232, %r26;
	selp.u32 	%r1242, 1, 0, %p405;
	add.s32 	%r1243, %r1241, %r1242;
	ld.shared.u32 	%r1244, [_ZZ18matchPattern_gpu_1PKjS0_PiiiE6text_s+420];
	shf.l.wrap.b32 	%r1245, %r1232, %r1244, 24;
	setp.eq.s32 	%p406, %r1245, %r26;
	selp.u32 	%r1246, 1, 0, %p406;
	add.s32 	%r1247, %r1243, %r1246;
	shf.l.wrap.b32 	%r1248, %r1232, %r1244, 16;
	setp.eq.s32 	%p407, %r1248, %r26;
	selp.u32 	%r1249, 1, 0, %p407;
	add.s32 	%r1250, %r1247, %r1249;
	shf.l.wrap.b32 	%r1251, %r1232, %r1244, 8;
	setp.eq.s32 	%p408, %r1251, %r26;
	selp.u32 	%r1252, 1, 0, %p408;
	add.s32 	%r1253, %r1250, %r1252;
	setp.eq.s32 	%p409, %r1244, %r26;
	selp.u32 	%r1254, 1, 0, %p409;
	add.s32 	%r1255, %r1253, %r1254;
	ld.shared.u32 	%r1256, [_ZZ18matchPattern_gpu_1PKjS0_PiiiE6text_s+424];
	shf.l.wrap.b32 	%r1257, %r1244, %r1256, 24;
	setp.eq.s32 	%p410, %r1257, %r26;
	selp.u32 	%r1258, 1, 0, %p410;
	add.s32 	%r1259, %r1255, %r1258;
	shf.l.wrap.b32 	%r1260, %r1244, %r1256, 16;
	setp.eq.s32 	%p411, %r1260, %r26;
	selp.u32 	%r1261, 1, 0, %p411;
	add.s32 	%r1262, %r1259, %r1261;
	shf.l.wrap.b32 	%r1263, %r1244, %r1256, 8;
	setp.eq.s32 	%p412, %r1263, %r26;
	selp.u32 	%r1264, 1, 0, %p412;
	add.s32 	%r1265, %r1262, %r1264;
	setp.eq.s32 	%p413, %r1256, %r26;
	selp.u32 	%r1266, 1, 0, %p413;
	add.s32 	%r1267, %r1265, %r1266;
	ld.shared.u32 	%r1268, [_ZZ18matchPattern_gpu_1PKjS0_PiiiE6text_s+428];
	shf.l.wrap.b32 	%r1269, %r1256, %r1268, 24;
	setp.eq.s32 	%p414, %r1269, %r26;
	selp.u32 	%r1270, 1, 0, %p414;
	add.s32 	%r1271, %r1267, %r1270;
	shf.l.wrap.b32 	%r1272, %r1256, %r1268, 16;
	setp.eq.s32 	%p415, %r1272, %r26;
	selp.u32 	%r1273, 1, 0, %p415;
	add.s32 	%r1274, %r1271, %r1273;
	shf.l.wrap.b32 	%r1275, %r1256, %r1268, 8;
	setp.eq.s32 	%p416, %r1275, %r26;
	selp.u32 	%r1276, 1, 0, %p416;
	add.s32 	%r1277, %r1274, %r1276;
	setp.eq.s32 	%p417, %r1268, %r26;
	selp.u32 	%r1278, 1, 0, %p417;
	add.s32 	%r1279, %r1277, %r1278;
	ld.shared.u32 	%r1280, [_ZZ18matchPattern_gpu_1PKjS0_PiiiE6text_s+432];
	shf.l.wrap.b32 	%r1281, %r1268, %r1280, 24;
	setp.eq.s32 	%p418, %r1281, %r26;
	selp.u32 	%r1282, 1, 0, %p418;
	add.s32 	%r1283, %r1279, %r1282;
	shf.l.wrap.b32 	%r1284, %r1268, %r1280, 16;
	setp.eq.s32 	%p419, %r1284, %r26;
	selp.u32 	%r1285, 1, 0, %p419;
	add.s32 	%r1286, %r1283, %r1285;
	shf.l.wrap.b32 	%r1287, %r1268, %r1280, 8;
	setp.eq.s32 	%p420, %r1287, %r26;
	selp.u32 	%r1288, 1, 0, %p420;
	add.s32 	%r1289, %r1286, %r1288;
	setp.eq.s32 	%p421, %r1280, %r26;
	selp.u32 	%r1290, 1, 0, %p421;
	add.s32 	%r1291, %r1289, %r1290;
	ld.shared.u32 	%r1292, [_ZZ18matchPattern_gpu_1PKjS0_PiiiE6text_s+436];
	shf.l.wrap.b32 	%r1293, %r1280, %r1292, 24;
	setp.eq.s32 	%p422, %r1293, %r26;
	selp.u32 	%r1294, 1, 0, %p422;
	add.s32 	%r1295, %r1291, %r1294;
	shf.l.wrap.b32 	%r1296, %r1280, %r1292, 16;
	setp.eq.s32 	%p423, %r1296, %r26;
	selp.u32 	%r1297, 1, 0, %p423;
	add.s32 	%r1298, %r1295, %r1297;
	shf.l.wrap.b32 	%r1299, %r1280, %r1292, 8;
	setp.eq.s32 	%p424, %r1299, %r26;
	selp.u32 	%r1300, 1, 0, %p424;
	add.s32 	%r1301, %r1298, %r1300;
	setp.eq.s32 	%p425, %r1292, %r26;
	selp.u32 	%r1302, 1, 0, %p425;
	add.s32 	%r1303, %r1301, %r1302;
	ld.shared.u32 	%r1304, [_ZZ18matchPattern_gpu_1PKjS0_PiiiE6text_s+440];
	shf.l.wrap.b32 	%r1305, %r1292, %r1304, 24;
	setp.eq.s32 	%p426, %r1305, %r26;
	selp.u32 	%r1306, 1, 0, %p426;
	add.s32 	%r1307, %r1303, %r1306;
	shf.l.wrap.b32 	%r1308, %r1292, %r1304, 16;
	setp.eq.s32 	%p427, %r1308, %r26;
	selp.u32 	%r1309, 1, 0, %p427;
	add.s32 	%r1310, %r1307, %r1309;
	shf.l.wrap.b32 	%r1311, %r1292, %r1304, 8;
	setp.eq.s32 	%p428, %r1311, %r26;
	selp.u32 	%r1312, 1, 0, %p428;
	add.s32 	%r1313, %r1310, %r1312;
	setp.eq.s32 	%p429, %r1304, %r26;
	selp.u32 	%r1314, 1, 0, %p429;
	add.s32 	%r1315, %r1313, %r1314;
	ld.shared.u32 	%r1316, [_ZZ18matchPattern_gpu_1PKjS0_PiiiE6text_s+444];
	shf.l.wrap.b32 	%r1317, %r1304, %r1316, 24;
	setp.eq.s32 	%p430, %r1317, %r26;
	selp.u32 	%r1318, 1, 0, %p430;
	add.s32 	%r1319, %r1315, %r1318;
	shf.l.wrap.b32 	%r1320, %r1304, %r1316, 16;
	setp.eq.s32 	%p431, %r1320, %r26;
	selp.u32 	%r1321, 1, 0, %p431;
	add.s32 	%r1322, %r1319, %r1321;
	shf.l.wrap.b32 	%r1323, %r1304, %r1316, 8;
	setp.eq.s32 	%p432, %r1323, %r26;
	selp.u32 	%r1324, 1, 0, %p432;
	add.s32 	%r1325, %r1322, %r1324;
	setp.eq.s32 	%p433, %r1316, %r26;
	selp.u32 	%r1326, 1, 0, %p433;
	add.s32 	%r1327, %r1325, %r1326;
	ld.shared.u32 	%r1328, [_ZZ18matchPattern_gpu_1PKjS0_PiiiE6text_s+448];
	shf.l.wrap.b32 	%r1329, %r1316, %r1328, 24;
	setp.eq.s32 	%p434, %r1329, %r26;
	selp.u32 	%r1330, 1, 0, %p434;
	add.s32 	%r1331, %r1327, %r1330;
	shf.l.wrap.b32 	%r1332, %r1316, %r1328, 16;
	setp.eq.s32 	%p435, %r1332, %r26;
	selp.u32 	%r1333, 1, 0, %p435;
	add.s32 	%r1334, %r1331, %r1333;
	shf.l.wrap.b32 	%r1335, %r1316, %r1328, 8;
	setp.eq.s32 	%p436, %r1335, %r26;
	selp.u32 	%r1336, 1, 0, %p436;
	add.s32 	%r1337, %r1334, %r1336;
	setp.eq.s32 	%p437, %r1328, %r26;
	selp.u32 	%r1338, 1, 0, %p437;
	add.s32 	%r1339, %r1337, %r1338;
	ld.shared.u32 	%r1340, [_ZZ18matchPattern_gpu_1PKjS0_PiiiE6text_s+452];
	shf.l.wrap.b32 	%r1341, %r1328, %r1340, 24;
	setp.eq.s32 	%p438, %r1341, %r26;
	selp.u32 	%r1342, 1, 0, %p438;
	add.s32 	%r1343, %r1339, %r1342;
	shf.l.wrap.b32 	%r1344, %r1328, %r1340, 16;
	setp.eq.s32 	%p439, %r1344, %r26;
	selp.u32 	%r1345, 1, 0, %p439;
	add.s32 	%r1346, %r1343, %r1345;
	shf.l.wrap.b32 	%r1347, %r1328, %r1340, 8;
	setp.eq.s32 	%p440, %r1347, %r26;
	selp.u32 	%r1348, 1, 0, %p440;
	add.s32 	%r1349, %r1346, %r1348;
	setp.eq.s32 	%p441, %r1340, %r26;
	selp.u32 	%r1350, 1, 0, %p441;
	add.s32 	%r1351, %r1349, %r1350;
	ld.shared.u32 	%r1352, [_ZZ18matchPattern_gpu_1PKjS0_PiiiE6text_s+456];
	shf.l.wrap.b32 	%r1353, %r1340, %r1352, 24;
	setp.eq.s32 	%p442, %r1353, %r26;
	selp.u32 	%r1354, 1, 0, %p442;
	add.s32 	%r1355, %r1351, %r1354;
	shf.l.wrap.b32 	%r1356, %r1340, %r1352, 16;
	setp.eq.s32 	%p443, %r1356, %r26;
	selp.u32 	%r1357, 1, 0, %p443;
	add.s32 	%r1358, %r1355, %r1357;
	shf.l.wrap.b32 	%r1359, %r1340, %r1352, 8;
	setp.eq.s32 	%p444, %r1359, %r26;
	selp.u32 	%r1360, 1, 0, %p444;
	add.s32 	%r1361, %r1358, %r1360;
	setp.eq.s32 	%p445, %r1352, %r26;
	selp.u32 	%r1362, 1, 0, %p445;
	add.s32 	%r1363, %r1361, %r1362;
	ld.shared.u32 	%r1364, [_ZZ18matchPattern_gpu_1PKjS0_PiiiE6text_s+460];
	shf.l.wrap.b32 	%r1365, %r1352, %r1364, 24;
	setp.eq.s32 	%p446, %r1365, %r26;
	selp.u32 	%r1366, 1, 0, %p446;
	add.s32 	%r1367, %r1363, %r1366;
	shf.l.wrap.b32 	%r1368, %r1352, %r1364, 16;
	setp.eq.s32 	%p447, %r1368, %r26;
	selp.u32 	%r1369, 1, 0, %p447;
	add.s32 	%r1370, %r1367, %r1369;
	shf.l.wrap.b32 	%r1371, %r1352, %r1364, 8;
	setp.eq.s32 	%p448, %r1371, %r26;
	selp.u32 	%r1372, 1, 0, %p448;
	add.s32 	%r1373, %r1370, %r1372;
	setp.eq.s32 	%p449, %r1364, %r26;
	selp.u32 	%r1374, 1, 0, %p449;
	add.s32 	%r1375, %r1373, %r1374;
	ld.shared.u32 	%r1376, [_ZZ18matchPattern_gpu_1PKjS0_PiiiE6text_s+464];
	shf.l.wrap.b32 	%r1377, %r1364, %r1376, 24;
	setp.eq.s32 	%p450, %r1377, %r26;
	selp.u32 	%r1378, 1, 0, %p450;
	add.s32 	%r1379, %r1375, %r1378;
	shf.l.wrap.b32 	%r1380, %r1364, %r1376, 16;
	setp.eq.s32 	%p451, %r1380, %r26;
	selp.u32 	%r1381, 1, 0, %p451;
	add.s32 	%r1382, %r1379, %r1381;
	shf.l.wrap.b32 	%r1383, %r1364, %r1376, 8;
	setp.eq.s32 	%p452, %r1383, %r26;
	selp.u32 	%r1384, 1, 0, %p452;
	add.s32 	%r1385, %r1382, %r1384;
	setp.eq.s32 	%p453, %r1376, %r26;
	selp.u32 	%r1386, 1, 0, %p453;
	add.s32 	%r1387, %r1385, %r1386;
	ld.shared.u32 	%r1388, [_ZZ18matchPattern_gpu_1PKjS0_PiiiE6text_s+468];
	shf.l.wrap.b32 	%r1389, %r1376, %r1388, 24;
	setp.eq.s32 	%p454, %r1389, %r26;
	selp.u32 	%r1390, 1, 0, %p454;
	add.s32 	%r1391, %r1387, %r1390;
	shf.l.wrap.b32 	%r1392, %r1376, %r1388, 16;
	setp.eq.s32 	%p455, %r1392, %r26;
	selp.u32 	%r1393, 1, 0, %p455;
	add.s32 	%r1394, %r1391, %r1393;
	shf.l.wrap.b32 	%r1395, %r1376, %r1388, 8;
	setp.eq.s32 	%p456, %r1395, %r26;
	selp.u32 	%r1396, 1, 0, %p456;
	add.s32 	%r1397, %r1394, %r1396;
	setp.eq.s32 	%p457, %r1388, %r26;
	selp.u32 	%r1398, 1, 0, %p457;
	add.s32 	%r1399, %r1397, %r1398;
	ld.shared.u32 	%r1400, [_ZZ18matchPattern_gpu_1PKjS0_PiiiE6text_s+472];
	shf.l.wrap.b32 	%r1401, %r1388, %r1400, 24;
	setp.eq.s32 	%p458, %r1401, %r26;
	selp.u32 	%r1402, 1, 0, %p458;
	add.s32 	%r1403, %r1399, %r1402;
	shf.l.wrap.b32 	%r1404, %r1388, %r1400, 16;
	setp.eq.s32 	%p459, %r1404, %r26;
	selp.u32 	%r1405, 1, 0, %p459;
	add.s32 	%r1406, %r1403, %r1405;
	shf.l.wrap.b32 	%r1407, %r1388, %r1400, 8;
	setp.eq.s32 	%p460, %r1407, %r26;
	selp.u32 	%r1408, 1, 0, %p460;
	add.s32 	%r1409, %r1406, %r1408;
	setp.eq.s32 	%p461, %r1400, %r26;
	selp.u32 	%r1410, 1, 0, %p461;
	add.s32 	%r1411, %r1409, %r1410;
	ld.shared.u32 	%r1412, [_ZZ18matchPattern_gpu_1PKjS0_PiiiE6text_s+476];
	shf.l.wrap.b32 	%r1413, %r1400, %r1412, 24;
	setp.eq.s32 	%p462, %r1413, %r26;
	selp.u32 	%r1414, 1, 0, %p462;
	add.s32 	%r1415, %r1411, %r1414;
	shf.l.wrap.b32 	%r1416, %r1400, %r1412, 16;
	setp.eq.s32 	%p463, %r1416, %r26;
	selp.u32 	%r1417, 1, 0, %p463;
	add.s32 	%r1418, %r1415, %r1417;
	shf.l.wrap.b32 	%r1419, %r1400, %r1412, 8;
	setp.eq.s32 	%p464, %r1419, %r26;
	selp.u32 	%r1420, 1, 0, %p464;
	add.s32 	%r1421, %r1418, %r1420;
	setp.eq.s32 	%p465, %r1412, %r26;
	selp.u32 	%r1422, 1, 0, %p465;
	add.s32 	%r1423, %r1421, %r1422;
	ld.shared.u32 	%r1424, [_ZZ18matchPattern_gpu_1PKjS0_PiiiE6text_s+480];
	shf.l.wrap.b32 	%r1425, %r1412, %r1424, 24;
	setp.eq.s32 	%p466, %r1425, %r26;
	selp.u32 	%r1426, 1, 0, %p466;
	add.s32 	%r1427, %r1423, %r1426;
	shf.l.wrap.b32 	%r1428, %r1412, %r1424, 16;
	setp.eq.s32 	%p467, %r1428, %r26;
	selp.u32 	%r1429, 1, 0, %p467;
	add.s32 	%r1430, %r1427, %r1429;
	shf.l.wrap.b32 	%r1431, %r1412, %r1424, 8;
	setp.eq.s32 	%p468, %r1431, %r26;
	selp.u32 	%r1432, 1, 0, %p468;
	add.s32 	%r1433, %r1430, %r1432;
	setp.eq.s32 	%p469, %r1424, %r26;
	selp.u32 	%r1434, 1, 0, %p469;
	add.s32 	%r1435, %r1433, %r1434;
	ld.shared.u32 	%r1436, [_ZZ18matchPattern_gpu_1PKjS0_PiiiE6text_s+484];
	shf.l.wrap.b32 	%r1437, %r1424, %r1436, 24;
	setp.eq.s32 	%p470, %r1437, %r26;
	selp.u32 	%r1438, 1, 0, %p470;
	add.s32 	%r1439, %r1435, %r1438;
	shf.l.wrap.b32 	%r1440, %r1424, %r1436, 16;
	setp.eq.s32 	%p471, %r1440, %r26;
	selp.u32 	%r1441, 1, 0, %p471;
	add.s32 	%r1442, %r1439, %r1441;
	shf.l.wrap.b32 	%r1443, %r1424, %r1436, 8;
	setp.eq.s32 	%p472, %r1443, %r26;
	selp.u32 	%r1444, 1, 0, %p472;
	add.s32 	%r1445, %r1442, %r1444;
	setp.eq.s32 	%p473, %r1436, %r26;
	selp.u32 	%r1446, 1, 0, %p473;
	add.s32 	%r1447, %r1445, %r1446;
	ld.shared.u32 	%r1448, [_ZZ18matchPattern_gpu_1PKjS0_PiiiE6text_s+488];
	shf.l.wrap.b32 	%r1449, %r1436, %r1448, 24;
	setp.eq.s32 	%p474, %r1449, %r26;
	selp.u32 	%r1450, 1, 0, %p474;
	add.s32 	%r1451, %r1447, %r1450;
	shf.l.wrap.b32 	%r1452, %r1436, %r1448, 16;
	setp.eq.s32 	%p475, %r1452, %r26;
	selp.u32 	%r1453, 1, 0, %p475;
	add.s32 	%r1454, %r1451, %r1453;
	shf.l.wrap.b32 	%r1455, %r1436, %r1448, 8;
	setp.eq.s32 	%p476, %r1455, %r26;
	selp.u32 	%r1456, 1, 0, %p476;
	add.s32 	%r1457, %r1454, %r1456;
	setp.eq.s32 	%p477, %r1448, %r26;
	selp.u32 	%r1458, 1, 0, %p477;
	add.s32 	%r1459, %r1457, %r1458;
	ld.shared.u32 	%r1460, [_ZZ18matchPattern_gpu_1PKjS0_PiiiE6text_s+492];
	shf.l.wrap.b32 	%r1461, %r1448, %r1460, 24;
	setp.eq.s32 	%p478, %r1461, %r26;
	selp.u32 	%r1462, 1, 0, %p478;
	add.s32 	%r1463, %r1459, %r1462;
	shf.l.wrap.b32 	%r1464, %r1448, %r1460, 16;
	setp.eq.s32 	%p479, %r1464, %r26;
	selp.u32 	%r1465, 1, 0, %p479;
	add.s32 	%r1466, %r1463, %r1465;
	shf.l.wrap.b32 	%r1467, %r1448, %r1460, 8;
	setp.eq.s32 	%p480, %r1467, %r26;
	selp.u32 	%r1468, 1, 0, %p480;
	add.s32 	%r1469, %r1466, %r1468;
	setp.eq.s32 	%p481, %r1460, %r26;
	selp.u32 	%r1470, 1, 0, %p481;
	add.s32 	%r1471, %r1469, %r1470;
	ld.shared.u32 	%r1472, [_ZZ18matchPattern_gpu_1PKjS0_PiiiE6text_s+496];
	shf.l.wrap.b32 	%r1473, %r1460, %r1472, 24;
	setp.eq.s32 	%p482, %r1473, %r26;
	selp.u32 	%r1474, 1, 0, %p482;
	add.s32 	%r1475, %r1471, %r1474;
	shf.l.wrap.b32 	%r1476, %r1460, %r1472, 16;
	setp.eq.s32 	%p483, %r1476, %r26;
	selp.u32 	%r1477, 1, 0, %p483;
	add.s32 	%r1478, %r1475, %r1477;
	shf.l.wrap.b32 	%r1479, %r1460, %r1472, 8;
	setp.eq.s32 	%p484, %r1479, %r26;
	selp.u32 	%r1480, 1, 0, %p484;
	add.s32 	%r1481, %r1478, %r1480;
	setp.eq.s32 	%p485, %r1472, %r26;
	selp.u32 	%r1482, 1, 0, %p485;
	add.s32 	%r1483, %r1481, %r1482;
	ld.shared.u32 	%r1484, [_ZZ18matchPattern_gpu_1PKjS0_PiiiE6text_s+500];
	shf.l.wrap.b32 	%r1485, %r1472, %r1484, 24;
	setp.eq.s32 	%p486, %r1485, %r26;
	selp.u32 	%r1486, 1, 0, %p486;
	add.s32 	%r1487, %r1483, %r1486;
	shf.l.wrap.b32 	%r1488, %r1472, %r1484, 16;
	setp.eq.s32 	%p487, %r1488, %r26;
	selp.u32 	%r1489, 1, 0, %p487;
	add.s32 	%r1490, %r1487, %r1489;
	shf.l.wrap.b32 	%r1491, %r1472, %r1484, 8;
	setp.eq.s32 	%p488, %r1491, %r26;
	selp.u32 	%r1492, 1, 0, %p488;
	add.s32 	%r1493, %r1490, %r1492;
	setp.eq.s32 	%p489, %r1484, %r26;
	selp.u32 	%r1494, 1, 0, %p489;
	add.s32 	%r1495, %r1493, %r1494;
	ld.shared.u32 	%r1496, [_ZZ18matchPattern_gpu_1PKjS0_PiiiE6text_s+504];
	shf.l.wrap.b32 	%r1497, %r1484, %r1496, 24;
	setp.eq.s32 	%p490, %r1497, %r26;
	selp.u32 	%r1498, 1, 0, %p490;
	add.s32 	%r1499, %r1495, %r1498;
	shf.l.wrap.b32 	%r1500, %r1484, %r1496, 16;
	setp.eq.s32 	%p491, %r1500, %r26;
	selp.u32 	%r1501, 1, 0, %p491;
	add.s32 	%r1502, %r1499, %r1501;
	shf.l.wrap.b32 	%r1503, %r1484, %r1496, 8;
	setp.eq.s32 	%p492, %r1503, %r26;
	selp.u32 	%r1504, 1, 0, %p492;
	add.s32 	%r1505, %r1502, %r1504;
	setp.eq.s32 	%p493, %r1496, %r26;
	selp.u32 	%r1506, 1, 0, %p493;
	add.s32 	%r1507, %r1505, %r1506;
	ld.shared.u32 	%r1508, [_ZZ18matchPattern_gpu_1PKjS0_PiiiE6text_s+508];
	shf.l.wrap.b32 	%r1509, %r1496, %r1508, 24;
	setp.eq.s32 	%p494, %r1509, %r26;
	selp.u32 	%r1510, 1, 0, %p494;
	add.s32 	%r1511, %r1507, %r1510;
	shf.l.wrap.b32 	%r1512, %r1496, %r1508, 16;
	setp.eq.s32 	%p495, %r1512, %r26;
	selp.u32 	%r1513, 1, 0, %p495;
	add.s32 	%r1514, %r1511, %r1513;
	shf.l.wrap.b32 	%r1515, %r1496, %r1508, 8;
	setp.eq.s32 	%p496, %r1515, %r26;
	selp.u32 	%r1516, 1, 0, %p496;
	add.s32 	%r1517, %r1514, %r1516;
	setp.eq.s32 	%p497, %r1508, %r26;
	selp.u32 	%r1518, 1, 0, %p497;
	add.s32 	%r1519, %r1517, %r1518;
	ld.shared.u32 	%r1520, [_ZZ18matchPattern_gpu_1PKjS0_PiiiE6text_s+512];
	shf.l.wrap.b32 	%r1521, %r1508, %r1520, 24;
	setp.eq.s32 	%p498, %r1521, %r26;
	selp.u32 	%r1522, 1, 0, %p498;
	add.s32 	%r1523, %r1519, %r1522;
	shf.l.wrap.b32 	%r1524, %r1508, %r1520, 16;
	setp.eq.s32 	%p499, %r1524, %r26;
	selp.u32 	%r1525, 1, 0, %p499;
	add.s32 	%r1526, %r1523, %r1525;
	shf.l.wrap.b32 	%r1527, %r1508, %r1520, 8;
	setp.eq.s32 	%p500, %r1527, %r26;
	selp.u32 	%r1528, 1, 0, %p500;
	add.s32 	%r1529, %r1526, %r1528;
	setp.eq.s32 	%p501, %r1520, %r26;
	selp.u32 	%r1530, 1, 0, %p501;
	add.s32 	%r1531, %r1529, %r1530;
	ld.shared.u32 	%r1532, [_ZZ18matchPattern_gpu_1PKjS0_PiiiE6text_s+516];
	shf.l.wrap.b32 	%r1533, %r1520, %r1532, 24;
	setp.eq.s32 	%p502, %r1533, %r26;
	selp.u32 	%r1534, 1, 0, %p502;
	add.s32 	%r1535, %r1531, %r1534;
	shf.l.wrap.b32 	%r1536, %r1520, %r1532, 16;
	setp.eq.s32 	%p503, %r1536, %r26;
	selp.u32 	%r1537, 1, 0, %p503;
	add.s32 	%r1538, %r1535, %r1537;
	shf.l.wrap.b32 	%r1539, %r1520, %r1532, 8;
	setp.eq.s32 	%p504, %r1539, %r26;
	selp.u32 	%r1540, 1, 0, %p504;
	add.s32 	%r1541, %r1538, %r1540;
	setp.eq.s32 	%p505, %r1532, %r26;
	selp.u32 	%r1542, 1, 0, %p505;
	add.s32 	%r1543, %r1541, %r1542;
	ld.shared.u32 	%r1544, [_ZZ18matchPattern_gpu_1PKjS0_PiiiE6text_s+520];
	shf.l.wrap.b32 	%r1545, %r1532, %r1544, 24;
	setp.eq.s32 	%p506, %r1545, %r26;
	selp.u32 	%r1546, 1, 0, %p506;
	add.s32 	%r1547, %r1543, %r1546;
	shf.l.wrap.b32 	%r1548, %r1532, %r1544, 16;
	setp.eq.s32 	%p507, %r1548, %r26;
	selp.u32 	%r1549, 1, 0, %p507;
	add.s32 	%r1550, %r1547, %r1549;
	shf.l.wrap.b32 	%r1551, %r1532, %r1544, 8;
	setp.eq.s32 	%p508, %r1551, %r26;
	selp.u32 	%r1552, 1, 0, %p508;
	add.s32 	%r1553, %r1550, %r1552;
	setp.eq.s32 	%p509, %r1544, %r26;
	selp.u32 	%r1554, 1, 0, %p509;
	add.s32 	%r1555, %r1553, %r1554;
	ld.shared.u32 	%r1556, [_ZZ18matchPattern_gpu_1PKjS0_PiiiE6text_s+524];
	shf.l.wrap.b32 	%r1557, %r1544, %r1556, 24;
	setp.eq.s32 	%p510, %r1557, %r26;
	selp.u32 	%r1558, 1, 0, %p510;
	add.s32 	%r1559, %r1555, %r1558;
	shf.l.wrap.b32 	%r1560, %r1544, %r1556, 16;
	setp.eq.s32 	%p511, %r1560, %r26;
	selp.u32 	%r1561, 1, 0, %p511;
	add.s32 	%r1562, %r1559, %r1561;
	shf.l.wrap.b32 	%r1563, %r1544, %r1556, 8;
	setp.eq.s32 	%p512, %r1563, %r26;
	selp.u32 	%r1564, 1, 0, %p512;
	add.s32 	%r1565, %r1562, %r1564;
	cvta.to.global.u64 	%rd24, %rd3;
	add.s64 	%rd25, %rd24, %rd22;
	atom.global.add.u32 	%r1566, [%rd25], %r1565;
	ret;

}


// ===== COMPILED SASS (sm_100) =====

	.target	sm_100

	.elftype	@"ET_EXEC"


//--------------------- .note.nv.tkinfo           --------------------------
	.section	.note.nv.tkinfo,"",@"SHT_NOTE"
	.sectionflags	@"SHF_NOTE_NV_TKINFO"
	.tkinfo
        /*0018*/ 	.word	0x00000002
        /*0030*/ 	.string	""
        /*0030*/ 	.string	"ptxas"
        /*0030*/ 	.string	"Cuda compilation tools, release 13.0, V13.0.88"
        /*0030*/ 	.string	"Build cuda_13.0.r13.0/compiler.36424714_0"
        /*0030*/ 	.string	"-arch sm_100 -m 64 "



//--------------------- .note.nv.cuinfo           --------------------------
	.section	.note.nv.cuinfo,"",@"SHT_NOTE"
	.sectionflags	@"SHF_NOTE_NV_CUINFO"
        /*0018*/ 	.short	0x0002
        /*001a*/ 	.short	0x0064
        /*001c*/ 	.short	0x0082
	.zero		2


//--------------------- .nv.info                  --------------------------
	.section	.nv.info,"",@"SHT_CUDA_INFO"
	.align	4


	//----- nvinfo : EIATTR_REGCOUNT
	.align		4
        /*0000*/ 	.byte	0x04, 0x2f
        /*0002*/ 	.short	(.L_1 - .L_0)
	.align		4
.L_0:
        /*0004*/ 	.word	index@(_Z18matchPattern_gpu_1PKjS0_Piii)
        /*0008*/ 	.word	0x00000018


	//----- nvinfo : EIATTR_FRAME_SIZE
	.align		4
.L_1:
        /*000c*/ 	.byte	0x04, 0x11
        /*000e*/ 	.short	(.L_3 - .L_2)
	.align		4
.L_2:
        /*0010*/ 	.word	index@(_Z18matchPattern_gpu_1PKjS0_Piii)
        /*0014*/ 	.word	0x00000000


	//----- nvinfo : EIATTR_MIN_STACK_SIZE
	.align		4
.L_3:
        /*0018*/ 	.byte	0x04, 0x12
        /*001a*/ 	.short	(.L_5 - .L_4)
	.align		4
.L_4:
        /*001c*/ 	.word	index@(_Z18matchPattern_gpu_1PKjS0_Piii)
        /*0020*/ 	.word	0x00000000
.L_5:


//--------------------- .nv.compat                --------------------------
	.section	.nv.compat,"",@"SHT_CUDA_COMPAT_INFO"
	.align	4
        /*0000*/ 	.byte	0x02, 0x09, 0x00, 0x00, 0x02, 0x02, 0x01, 0x00, 0x02, 0x05, 0x05, 0x00, 0x03, 0x07, 0x01, 0x01
        /*0010*/ 	.byte	0x02, 0x03, 0x00, 0x00, 0x02, 0x06, 0x01, 0x00, 0x04, 0x0b, 0x08, 0x00, 0x09, 0x00, 0x00, 0x00
        /*0020*/ 	.byte	0x00, 0x00, 0x00, 0x00


//--------------------- .nv.info._Z18matchPattern_gpu_1PKjS0_Piii --------------------------
	.section	.nv.info._Z18matchPattern_gpu_1PKjS0_Piii,"",@"SHT_CUDA_INFO"
	.sectionflags	@""
	.align	4


	//----- nvinfo : EIATTR_CUDA_API_VERSION
	.align		4
        /*0000*/ 	.byte	0x04, 0x37
        /*0002*/ 	.short	(.L_7 - .L_6)
.L_6:
        /*0004*/ 	.word	0x00000082


	//----- nvinfo : EIATTR_KPARAM_INFO
	.align		4
.L_7:
        /*0008*/ 	.byte	0x04, 0x17
        /*000a*/ 	.short	(.L_9 - .L_8)
.L_8:
        /*000c*/ 	.word	0x00000000
        /*0010*/ 	.short	0x0004
        /*0012*/ 	.short	0x001c
        /*0014*/ 	.byte	0x00, 0xf0, 0x11, 0x00


	//----- nvinfo : EIATTR_KPARAM_INFO
	.align		4
.L_9:
        /*0018*/ 	.byte	0x04, 0x17
        /*001a*/ 	.short	(.L_11 - .L_10)
.L_10:
        /*001c*/ 	.word	0x00000000
        /*0020*/ 	.short	0x0003
        /*0022*/ 	.short	0x0018
        /*0024*/ 	.byte	0x00, 0xf0, 0x11, 0x00


	//----- nvinfo : EIATTR_KPARAM_INFO
	.align		4
.L_11:
        /*0028*/ 	.byte	0x04, 0x17
        /*002a*/ 	.short	(.L_13 - .L_12)
.L_12:
        /*002c*/ 	.word	0x00000000
        /*0030*/ 	.short	0x0002
        /*0032*/ 	.short	0x0010
        /*0034*/ 	.byte	0x00, 0xf5, 0x21, 0x00


	//----- nvinfo : EIATTR_KPARAM_INFO
	.align		4
.L_13:
        /*0038*/ 	.byte	0x04, 0x17
        /*003a*/ 	.short	(.L_15 - .L_14)
.L_14:
        /*003c*/ 	.word	0x00000000
        /*0040*/ 	.short	0x0001
        /*0042*/ 	.short	0x0008
        /*0044*/ 	.byte	0x00, 0xf5, 0x21, 0x00


	//----- nvinfo : EIATTR_KPARAM_INFO
	.align		4
.L_15:
        /*0048*/ 	.byte	0x04, 0x17
        /*004a*/ 	.short	(.L_17 - .L_16)
.L_16:
        /*004c*/ 	.word	0x00000000
        /*0050*/ 	.short	0x0000
        /*0052*/ 	.short	0x0000
        /*0054*/ 	.byte	0x00, 0xf5, 0x21, 0x00


	//----- nvinfo : EIATTR_SPARSE_MMA_MASK
	.align		4
.L_17:
        /*0058*/ 	.byte	0x03, 0x50
        /*005a*/ 	.short	0x0000


	//----- nvinfo : EIATTR_MAXREG_COUNT
	.align		4
        /*005c*/ 	.byte	0x03, 0x1b
        /*005e*/ 	.short	0x00ff


	//----- nvinfo : EIATTR_NUM_BARRIERS
	.align		4
        /*0060*/ 	.byte	0x02, 0x4c
        /*0062*/ 	.byte	0x01
	.zero		1


	//----- nvinfo : EIATTR_MERCURY_ISA_VERSION
	.align		4
        /*0064*/ 	.byte	0x03, 0x5f
        /*0066*/ 	.short	0x0101


	//----- nvinfo : EIATTR_VRC_CTA_INIT_COUNT
	.align		4
        /*0068*/ 	.byte	0x02, 0x4a
	.zero		1
	.zero		1


	//----- nvinfo : EIATTR_EXIT_INSTR_OFFSETS
	.align		4
        /*006c*/ 	.byte	0x04, 0x1c
        /*006e*/ 	.short	(.L_19 - .L_18)


	//   ....[0]....
.L_18:
        /*0070*/ 	.word	0x00008050


	//----- nvinfo : EIATTR_CBANK_PARAM_SIZE
	.align		4
.L_19:
        /*0074*/ 	.byte	0x03, 0x19
        /*0076*/ 	.short	0x0020


	//----- nvinfo : EIATTR_PARAM_CBANK
	.align		4
        /*0078*/ 	.byte	0x04, 0x0a
        /*007a*/ 	.short	(.L_21 - .L_20)
	.align		4
.L_20:
        /*007c*/ 	.word	index@(.nv.constant0._Z18matchPattern_gpu_1PKjS0_Piii)
        /*0080*/ 	.short	0x0380
        /*0082*/ 	.short	0x0020


	//----- nvinfo : EIATTR_SW_WAR
	.align		4
.L_21:
        /*0084*/ 	.byte	0x04, 0x36
        /*0086*/ 	.short	(.L_23 - .L_22)
.L_22:
        /*0088*/ 	.word	0x00000008
.L_23:


//--------------------- .nv.callgraph             --------------------------
	.section	.nv.callgraph,"",@"SHT_CUDA_CALLGRAPH"
	.align	4
	.sectionentsize	8
	.align		4
        /*0000*/ 	.word	0x00000000
	.align		4
        /*0004*/ 	.word	0xffffffff
	.align		4
        /*0008*/ 	.word	0x00000000
	.align		4
        /*000c*/ 	.word	0xfffffffe
	.align		4
        /*0010*/ 	.word	0x00000000
	.align		4
        /*0014*/ 	.word	0xfffffffd
	.align		4
        /*0018*/ 	.word	0x00000000
	.align		4
        /*001c*/ 	.word	0xfffffffc


//--------------------- .text._Z18matchPattern_gpu_1PKjS0_Piii --------------------------
	.section	.text._Z18matchPattern_gpu_1PKjS0_Piii,"ax",@progbits
	.align	128
        .global         _Z18matchPattern_gpu_1PKjS0_Piii
        .type           _Z18matchPattern_gpu_1PKjS0_Piii,@function
        .size           _Z18matchPattern_gpu_1PKjS0_Piii,(.L_x_1 - _Z18matchPattern_gpu_1PKjS0_Piii)
        .other          _Z18matchPattern_gpu_1PKjS0_Piii,@"STO_CUDA_ENTRY STV_DEFAULT"
_Z18matchPattern_gpu_1PKjS0_Piii:
.text._Z18matchPattern_gpu_1PKjS0_Piii:
[----:B------:R-:W-:Y:S01]  /*0000*/  LDC R1, c[0x0][0x37c] ;  /* 0x0000df00ff017b82 */ /* 0x000fe20000000800 */
[----:B------:R-:W0:Y:S07]  /*0010*/  S2R R0, SR_TID.X ;  /* 0x0000000000007919 */ /* 0x000e2e0000002100 */
[----:B------:R-:W0:Y:S01]  /*0020*/  S2UR UR4, SR_CTAID.X ;  /* 0x00000000000479c3 */ /* 0x000e220000002500 */
[----:B------:R-:W1:Y:S07]  /*0030*/  LDCU.64 UR6, c[0x0][0x358] ;  /* 0x00006b00ff0677ac */ /* 0x000e6e0008000a00 */
[----:B------:R-:W0:Y:S08]  /*0040*/  LDC R4, c[0x0][0x360] ;  /* 0x0000d800ff047b82 */ /* 0x000e300000000800 */
[----:B------:R-:W2:Y:S08]  /*0050*/  LDC R21, c[0x0][0x370] ;  /* 0x0000dc00ff157b82 */ /* 0x000eb00000000800 */
[----:B------:R-:W3:Y:S01]  /*0060*/  LDC.64 R2, c[0x0][0x380] ;  /* 0x0000e000ff027b82 */ /* 0x000ee20000000a00 */
[----:B0-----:R-:W-:-:S02]  /*0070*/  IMAD R9, R4, UR4, R0 ;  /* 0x0000000404097c24 */ /* 0x001fc4000f8e0200 */
[C---:B------:R-:W-:Y:S02]  /*0080*/  IMAD R11, R4.reuse, UR4, R4 ;  /* 0x00000004040b7c24 */ /* 0x040fe4000f8e0204 */
[CC--:B--2---:R-:W-:Y:S02]  /*0090*/  IMAD R7, R4.reuse, R21.reuse, R9 ;  /* 0x0000001504077224 */ /* 0x0c4fe400078e0209 */
[CC--:B------:R-:W-:Y:S02]  /*00a0*/  IMAD R13, R4.reuse, R21.reuse, R11 ;  /* 0x00000015040d7224 */ /* 0x0c0fe400078e020b */
[CC--:B------:R-:W-:Y:S02]  /*00b0*/  IMAD R15, R4.reuse, R21.reuse, R7 ;  /* 0x00000015040f7224 */ /* 0x0c0fe400078e0207 */
[----:B------:R-:W-:Y:S02]  /*00c0*/  IMAD R17, R4, R21, R13 ;  /* 0x0000001504117224 */ /* 0x000fe400078e020d */
[----:B---3--:R-:W-:-:S04]  /*00d0*/  IMAD.WIDE.U32 R8, R9, 0x4, R2 ;  /* 0x0000000409087825 */ /* 0x008fc800078e0002 */
[----:B------:R-:W-:-:S04]  /*00e0*/  IMAD.WIDE.U32 R10, R11, 0x4, R2 ;  /* 0x000000040b0a7825 */ /* 0x000fc800078e0002 */
[----:B------:R-:W-:Y:S01]  /*00f0*/  IMAD.WIDE.U32 R6, R7, 0x4, R2 ;  /* 0x0000000407067825 */ /* 0x000fe200078e0002 */
[----:B-1----:R-:W2:Y:S03]  /*0100*/  LDG.E R5, desc[UR6][R10.64] ;  /* 0x000000060a057981 */ /* 0x002ea6000c1e1900 */
[CC--:B------:R-:W-:Y:S02]  /*0110*/  IMAD R19, R4.reuse, R21.reuse, R15 ;  /* 0x0000001504137224 */ /* 0x0c0fe400078e020f */
[----:B------:R-:W-:Y:S01]  /*0120*/  IMAD R21, R4, R21, R17 ;  /* 0x0000001504157224 */ /* 0x000fe200078e0211 */
[----:B------:R0:W3:Y:S01]  /*0130*/  LDG.E R6, desc[UR6][R6.64] ;  /* 0x0000000606067981 */ /* 0x0000e2000c1e1900 */
[----:B------:R-:W-:-:S03]  /*0140*/  IMAD.WIDE.U32 R12, R13, 0x4, R2 ;  /* 0x000000040d0c7825 */ /* 0x000fc600078e0002 */
[----:B------:R-:W4:Y:S01]  /*0150*/  LDG.E R4, desc[UR6][R8.64] ;  /* 0x0000000608047981 */ /* 0x000f22000c1e1900 */
[----:B------:R-:W-:-:S03]  /*0160*/  IMAD.WIDE.U32 R14, R15, 0x4, R2 ;  /* 0x000000040f0e7825 */ /* 0x000fc600078e0002 */
[----:B------:R-:W5:Y:S01]  /*0170*/  LDG.E R12, desc[UR6][R12.64] ;  /* 0x000000060c0c7981 */ /* 0x000f62000c1e1900 */
[----:B------:R-:W-:-:S03]  /*0180*/  IMAD.WIDE.U32 R16, R17, 0x4, R2 ;  /* 0x0000000411107825 */ /* 0x000fc600078e0002 */
[----:B------:R-:W5:Y:S01]  /*0190*/  LDG.E R14, desc[UR6][R14.64] ;  /* 0x000000060e0e7981 */ /* 0x000f62000c1e1900 */
[----:B------:R-:W-:-:S03]  /*01a0*/  IMAD.WIDE.U32 R18, R19, 0x4, R2 ;  /* 0x0000000413127825 */ /* 0x000fc600078e0002 */
[----:B------:R-:W5:Y:S01]  /*01b0*/  LDG.E R16, desc[UR6][R16.64] ;  /* 0x0000000610107981 */ /* 0x000f62000c1e1900 */
[----:B------:R-:W-:Y:S02]  /*01c0*/  IMAD.WIDE.U32 R20, R21, 0x4, R2 ;  /* 0x0000000415147825 */ /* 0x000fe400078e0002 */
[----:B------:R-:W1:Y:S01]  /*01d0*/  LDC.64 R2, c[0x0][0x388] ;  /* 0x0000e200ff027b82 */ /* 0x000e620000000a00 */
[----:B------:R-:W5:Y:S04]  /*01e0*/  LDG.E R18, desc[UR6][R18.64] ;  /* 0x0000000612127981 */ /* 0x000f68000c1e1900 */
[----:B------:R-:W5:Y:S01]  /*01f0*/  LDG.E R20, desc[UR6][R20.64] ;  /* 0x0000000614147981 */ /* 0x000f62000c1e1900 */
[----:B-1----:R-:W-:-:S06]  /*0200*/  IMAD.WIDE.U32 R2, R0, 0x4, R2 ;  /* 0x0000000400027825 */ /* 0x002fcc00078e0002 */
[----:B------:R1:W5:Y:S01]  /*0210*/  LDG.E R2, desc[UR6][R2.64] ;  /* 0x0000000602027981 */ /* 0x000362000c1e1900 */
[----:B------:R-:W0:Y:S01]  /*0220*/  S2UR UR5, SR_CgaCtaId ;  /* 0x00000000000579c3 */ /* 0x000e220000008800 */
[----:B------:R-:W-:Y:S02]  /*0230*/  UMOV UR4, 0x400 ;  /* 0x0000040000047882 */ /* 0x000fe40000000000 */
[----:B0-----:R-:W-:-:S06]  /*0240*/  ULEA UR4, UR5, UR4, 0x18 ;  /* 0x0000000405047291 */ /* 0x001fcc000f8ec0ff */
[----:B------:R-:W-:-:S05]  /*0250*/  LEA R7, R0, UR4, 0x2 ;  /* 0x0000000400077c11 */ /* 0x000fca000f8e10ff */
[----:B----4-:R0:W-:Y:S04]  /*0260*/  STS [R7], R4 ;  /* 0x0000000407007388 */ /* 0x0101e80000000800 */
[----:B--2---:R-:W-:Y:S04]  /*0270*/  STS [UR4+0x80], R5 ;  /* 0x00008005ff007988 */ /* 0x004fe80008000804 */
[----:B---3--:R-:W-:Y:S04]  /*0280*/  STS [R7+0x84], R6 ;  /* 0x0000840607007388 */ /* 0x008fe80000000800 */
[----:B-----5:R-:W-:Y:S04]  /*0290*/  STS [UR4+0x104], R12 ;  /* 0x0001040cff007988 */ /* 0x020fe80008000804 */
[----:B------:R-:W-:Y:S04]  /*02a0*/  STS [R7+0x108], R14 ;  /* 0x0001080e07007388 */ /* 0x000fe80000000800 */
[----:B------:R-:W-:Y:S04]  /*02b0*/  STS [UR4+0x188], R16 ;  /* 0x00018810ff007988 */ /* 0x000fe80008000804 */
[----:B------:R-:W-:Y:S04]  /*02c0*/  STS [R7+0x18c], R18 ;  /* 0x00018c1207007388 */ /* 0x000fe80000000800 */
[----:B------:R-:W-:Y:S01]  /*02d0*/  STS [UR4+0x20c], R20 ;  /* 0x00020c14ff007988 */ /* 0x000fe20008000804 */
[----:B------:R-:W-:Y:S06]  /*02e0*/  BAR.SYNC.DEFER_BLOCKING 0x0 ;  /* 0x0000000000007b1d */ /* 0x000fec0000010000 */
[----:B------:R-:W1:Y:S01]  /*02f0*/  LDS.128 R8, [UR4] ;  /* 0x00000004ff087984 */ /* 0x000e620008000c00 */
[----:B0-----:R-:W-:Y:S01]  /*0300*/  IMAD.MOV.U32 R4, RZ, RZ, 0x2 ;  /* 0x00000002ff047424 */ /* 0x001fe200078e00ff */
[----:B-1----:R-:W-:-:S02]  /*0310*/  SHF.L.W.U32.HI R3, R8, 0x18, R9 ;  /* 0x0000001808037819 */ /* 0x002fc40000010e09 */
[CC--:B------:R-:W-:Y:S02]  /*0320*/  ISETP.NE.AND P0, PT, R8.reuse, R2.reuse, PT ;  /* 0x000000020800720c */ /* 0x0c0fe40003f05270 */
[----:B------:R-:W-:Y:S02]  /*0330*/  ISETP.NE.AND P1, PT, R3, R2, PT ;  /* 0x000000020300720c */ /* 0x000fe40003f25270 */
[----:B------:R-:W-:Y:S02]  /*0340*/  SHF.L.W.U32.HI R5, R8, 0x10, R9 ;  /* 0x0000001008057819 */ /* 0x000fe40000010e09 */
[----:B------:R-:W-:-:S09]  /*0350*/  SEL R3, RZ, 0x1, P1 ;  /* 0x00000001ff037807 */ /* 0x000fd20000800000 */
[----:B------:R-:W-:Y:S01]  /*0360*/  @P1 IMAD.MOV R4, RZ, RZ, 0x1 ;  /* 0x00000001ff041424 */ /* 0x000fe200078e02ff */
[----:B------:R-:W-:Y:S01]  /*0370*/  ISETP.NE.AND P1, PT, R5, R2, PT ;  /* 0x000000020500720c */ /* 0x000fe20003f25270 */
[----:B------:R-:W-:Y:S01]  /*0380*/  @P0 IMAD.MOV R4, RZ, RZ, R3 ;  /* 0x000000ffff040224 */ /* 0x000fe200078e0203 */
[----:B------:R-:W-:-:S04]  /*0390*/  SHF.L.W.U32.HI R3, R8, 0x8, R9 ;  /* 0x0000000808037819 */ /* 0x000fc80000010e09 */
[----:B------:R-:W-:Y:S01]  /*03a0*/  ISETP.NE.AND P0, PT, R3, R2, PT ;  /* 0x000000020300720c */ /* 0x000fe20003f05270 */
[----:B------:R-:W-:Y:S01]  /*03b0*/  VIADD R5, R4, 0x1 ;  /* 0x0000000104057836 */ /* 0x000fe20000000000 */
[----:B------:R-:W-:-:S05]  /*03c0*/  SHF.L.W.U32.HI R3, R9, 0x18, R10 ;  /* 0x0000001809037819 */ /* 0x000fca0000010e0a */
[----:B------:R-:W-:Y:S01]  /*03d0*/  @P1 IMAD.MOV R5, RZ, RZ, R4 ;  /* 0x000000ffff051224 */ /* 0x000fe200078e0204 */
[----:B------:R-:W-:-:S03]  /*03e0*/  ISETP.NE.AND P1, PT, R9, R2, PT ;  /* 0x000000020900720c */ /* 0x000fc60003f25270 */
[----:B------:R-:W-:Y:S02]  /*03f0*/  VIADD R4, R5, 0x1 ;  /* 0x0000000105047836 */ /* 0x000fe40000000000 */
[----:B------:R-:W-:Y:S01]  /*0400*/  @P0 IMAD.MOV R4, RZ, RZ, R5 ;  /* 0x000000ffff040224 */ /* 0x000fe200078e0205 */
[----:B------:R-:W-:Y:S02]  /*0410*/  ISETP.NE.AND P0, PT, R3, R2, PT ;  /* 0x000000020300720c */ /* 0x000fe40003f05270 */
[----:B------:R-:W-:Y:S01]  /*0420*/  SHF.L.W.U32.HI R3, R9, 0x10, R10 ;  /* 0x0000001009037819 */ /* 0x000fe20000010e0a */
[----:B------:R-:W-:-:S04]  /*0430*/  VIADD R5, R4, 0x1 ;  /* 0x0000000104057836 */ /* 0x000fc80000000000 */
[----:B------:R-:W-:Y:S01]  /*0440*/  @P1 IMAD.MOV R5, RZ, RZ, R4 ;  /* 0x000000ffff051224 */ /* 0x000fe200078e0204 */
[-C--:B------:R-:W-:Y:S02]  /*0450*/  ISETP.NE.AND P1, PT, R3, R2.reuse, PT ;  /* 0x000000020300720c */ /* 0x080fe40003f25270 */
[----:B------:R-:W-:Y:S01]  /*0460*/  SHF.L.W.U32.HI R9, R9, 0x8, R10 ;  /* 0x0000000809097819 */ /* 0x000fe20000010e0a */
[----:B------:R-:W-:Y:S02]  /*0470*/  VIADD R3, R5, 0x1 ;  /* 0x0000000105037836 */ /* 0x000fe40000000000 */
[----:B------:R-:W-:Y:S02]  /*0480*/  @P0 IMAD.MOV R3, RZ, RZ, R5 ;  /* 0x000000ffff030224 */ /* 0x000fe400078e0205 */
[----:B------:R-:W0:Y:S01]  /*0490*/  LDS.128 R4, [UR4+0x10] ;  /* 0x00001004ff047984 */ /* 0x000e220008000c00 */
[----:B------:R-:W-:Y:S01]  /*04a0*/  ISETP.NE.AND P0, PT, R9, R2, PT ;  /* 0x000000020900720c */ /* 0x000fe20003f05270 */
[----:B------:R-:W-:-:S04]  /*04b0*/  VIADD R8, R3, 0x1 ;  /* 0x0000000103087836 */ /* 0x000fc80000000000 */
[----:B------:R-:W-:Y:S01]  /*04c0*/  @P1 IMAD.MOV R8, RZ, RZ, R3 ;  /* 0x000000ffff081224 */ /* 0x000fe200078e0203 */
[C---:B------:R-:W-:Y:S02]  /*04d0*/  ISETP.NE.AND P1, PT, R10.reuse, R2, PT ;  /* 0x000000020a00720c */ /* 0x040fe40003f25270 */
[----:B------:R-:W-:Y:S01]  /*04e0*/  SHF.L.W.U32.HI R3, R10, 0x18, R11 ;  /* 0x000000180a037819 */ /* 0x000fe20000010e0b */
[----:B------:R-:W-:-:S04]  /*04f0*/  VIADD R9, R8, 0x1 ;  /* 0x0000000108097836 */ /* 0x000fc80000000000 */
[----:B------:R-:W-:Y:S02]  /*0500*/  @P0 IADD3 R9, PT, PT, R8, RZ, RZ ;  /* 0x000000ff08090210 */ /* 0x000fe40007ffe0ff */
[-C--:B------:R-:W-:Y:S02]  /*0510*/  ISETP.NE.AND P0, PT, R3, R2.reuse, PT ;  /* 0x000000020300720c */ /* 0x080fe40003f05270 */
[C---:B------:R-:W-:Y:S01]  /*0520*/  SHF.L.W.U32.HI R3, R10.reuse, 0x10, R11 ;  /* 0x000000100a037819 */ /* 0x040fe20000010e0b */
[----:B------:R-:W-:Y:S02]  /*0530*/  VIADD R8, R9, 0x1 ;  /* 0x0000000109087836 */ /* 0x000fe40000000000 */
[----:B------:R-:W-:Y:S01]  /*0540*/  @P1 IMAD.MOV R8, RZ, RZ, R9 ;  /* 0x000000ffff081224 */ /* 0x000fe200078e0209 */
[----:B------:R-:W-:Y:S02]  /*0550*/  ISETP.NE.AND P1, PT, R3, R2, PT ;  /* 0x000000020300720c */ /* 0x000fe40003f25270 */
[----:B------:R-:W-:Y:S01]  /*0560*/  SHF.L.W.U32.HI R3, R10, 0x8, R11 ;  /* 0x000000080a037819 */ /* 0x000fe20000010e0b */
[----:B------:R-:W-:-:S04]  /*0570*/  VIADD R9, R8, 0x1 ;  /* 0x0000000108097836 */ /* 0x000fc80000000000 */
[----:B------:R-:W-:Y:S01]  /*0580*/  @P0 IMAD.MOV R9, RZ, RZ, R8 ;  /* 0x000000ffff090224 */ /* 0x000fe200078e0208 */
[----:B------:R-:W-:-:S03]  /*0590*/  ISETP.NE.AND P0, PT, R3, R2, PT ;  /* 0x000000020300720c */ /* 0x000fc60003f05270 */
[----:B------:R-:W-:Y:S02]  /*05a0*/  VIADD R8, R9, 0x1 ;  /* 0x0000000109087836 */ /* 0x000fe40000000000 */
[----:B------:R-:W-:Y:S01]  /*05b0*/  @P1 IMAD.MOV R8, RZ, RZ, R9 ;  /* 0x000000ffff081224 */ /* 0x000fe200078e0209 */
[C---:B------:R-:W-:Y:S02]  /*05c0*/  ISETP.NE.AND P1, PT, R11.reuse, R2, PT ;  /* 0x000000020b00720c */ /* 0x040fe40003f25270 */
[----:B0-----:R-:W-:Y:S01]  /*05d0*/  SHF.L.W.U32.HI R3, R11, 0x18, R4 ;  /* 0x000000180b037819 */ /* 0x001fe20000010e04 */
[----:B------:R-:W-:-:S04]  /*05e0*/  VIADD R9, R8, 0x1 ;  /* 0x0000000108097836 */ /* 0x000fc80000000000 */
[----:B------:R-:W-:Y:S01]  /*05f0*/  @P0 IMAD.MOV R9, RZ, RZ, R8 ;  /* 0x000000ffff090224 */ /* 0x000fe200078e0208 */
[-C--:B------:R-:W-:Y:S02]  /*0600*/  ISETP.NE.AND P0, PT, R3, R2.reuse, PT ;  /* 0x000000020300720c */ /* 0x080fe40003f05270 */
[--C-:B------:R-:W-:Y:S01]  /*0610*/  SHF.L.W.U32.HI R3, R11, 0x10, R4.reuse ;  /* 0x000000100b037819 */ /* 0x100fe20000010e04 */
[----:B------:R-:W-:Y:S02]  /*0620*/  VIADD R8, R9, 0x1 ;  /* 0x0000000109087836 */ /* 0x000fe40000000000 */
[----:B------:R-:W-:Y:S01]  /*0630*/  @P1 IMAD.MOV R8, RZ, RZ, R9 ;  /* 0x000000ffff081224 */ /* 0x000fe200078e0209 */
[----:B------:R-:W-:Y:S02]  /*0640*/  ISETP.NE.AND P1, PT, R3, R2, PT ;  /* 0x000000020300720c */ /* 0x000fe40003f25270 */
[----:B------:R-:W-:Y:S01]  /*0650*/  SHF.L.W.U32.HI R11, R11, 0x8, R4 ;  /* 0x000000080b0b7819 */ /* 0x000fe20000010e04 */
[----:B------:R-:W-:-:S04]  /*0660*/  VIADD R3, R8, 0x1 ;  /* 0x0000000108037836 */ /* 0x000fc80000000000 */
[----:B------:R-:W-:Y:S01]  /*0670*/  @P0 IMAD.MOV R3, RZ, RZ, R8 ;  /* 0x000000ffff030224 */ /* 0x000fe200078e0208 */
[----:B------:R-:W-:-:S03]  /*0680*/  ISETP.NE.AND P0, PT, R11, R2, PT ;  /* 0x000000020b00720c */ /* 0x000fc60003f05270 */
[C---:B------:R-:W-:Y:S02]  /*0690*/  VIADD R8, R3.reuse, 0x1 ;  /* 0x0000000103087836 */ /* 0x040fe40000000000 */
[----:B------:R-:W-:Y:S02]  /*06a0*/  @P1 IADD3 R8, PT, PT, R3, RZ, RZ ;  /* 0x000000ff03081210 */ /* 0x000fe40007ffe0ff */
[C---:B------:R-:W-:Y:S02]  /*06b0*/  ISETP.NE.AND P1, PT, R4.reuse, R2, PT ;  /* 0x000000020400720c */ /* 0x040fe40003f25270 */
[----:B------:R-:W-:Y:S01]  /*06c0*/  SHF.L.W.U32.HI R3, R4, 0x18, R5 ;  /* 0x0000001804037819 */ /* 0x000fe20000010e05 */
[----:B------:R-:W-:-:S03]  /*06d0*/  VIADD R9, R8, 0x1 ;  /* 0x0000000108097836 */ /* 0x000fc60000000000 */
[----:B------:R-:W-:Y:S01]  /*06e0*/  @P0 IMAD.MOV R9, RZ, RZ, R8 ;  /* 0x000000ffff090224 */ /* 0x000fe200078e0208 */
[----:B------:R-:W-:Y:S02]  /*06f0*/  ISETP.NE.AND P0, PT, R3, R2, PT ;  /* 0x000000020300720c */ /* 0x000fe40003f05270 */
[----:B------:R-:W-:Y:S01]  /*0700*/  SHF.L.W.U32.HI R3, R4, 0x10, R5 ;  /* 0x0000001004037819 */ /* 0x000fe20000010e05 */
[----:B------:R-:W-:-:S03]  /*0710*/  VIADD R8, R9, 0x1 ;  /* 0x0000000109087836 */ /* 0x000fc60000000000 */
[----:B------:R-:W-:Y:S01]  /*0720*/  @P1 IMAD.MOV R8, RZ, RZ, R9 ;  /* 0x000000ffff081224 */ /* 0x000fe200078e0209 */
[----:B------:R-:W-:Y:S02]  /*0730*/  ISETP.NE.AND P1, PT, R3, R2, PT ;  /* 0x000000020300720c */ /* 0x000fe40003f25270 */
[----:B------:R-:W-:Y:S01]  /*0740*/  SHF.L.W.U32.HI R3, R4, 0x8, R5 ;  /* 0x0000000804037819 */ /* 0x000fe20000010e05 */
[----:B------:R-:W-:-:S03]  /*0750*/  VIADD R9, R8, 0x1 ;  /* 0x0000000108097836 */ /* 0x000fc60000000000 */
[----:B------:R-:W-:Y:S01]  /*0760*/  @P0 IMAD.MOV R9, RZ, RZ, R8 ;  /* 0x000000ffff090224 */ /* 0x000fe200078e0208 */
[----:B------:R-:W-:-:S03]  /*0770*/  ISETP.NE.AND P0, PT, R3, R2, PT ;  /* 0x000000020300720c */ /* 0x000fc60003f05270 */
[----:B------:R-:W-:-:S03]  /*0780*/  VIADD R4, R9, 0x1 ;  /* 0x0000000109047836 */ /* 0x000fc60000000000 */
[----:B------:R-:W-:Y:S01]  /*0790*/  @P1 IMAD.MOV R4, RZ, RZ, R9 ;  /* 0x000000ffff041224 */ /* 0x000fe200078e0209 */
        /* <DEDUP_REMOVED lines=8> */
[----:B------:R-:W-:Y:S01]  /*0820*/  ISETP.NE.AND P1, PT, R3, R2, PT ;  /* 0x000000020300720c */ /* 0x000fe20003f25270 */
[----:B------:R-:W0:Y:S01]  /*0830*/  LDS.128 R8, [UR4+0x20] ;  /* 0x00002004ff087984 */ /* 0x000e220008000c00 */
[----:B------:R-:W-:Y:S01]  /*0840*/  SHF.L.W.U32.HI R5, R5, 0x8, R6 ;  /* 0x0000000805057819 */ /* 0x000fe20000010e06 */
[----:B------:R-:W-:-:S03]  /*0850*/  VIADD R3, R4, 0x1 ;  /* 0x0000000104037836 */ /* 0x000fc60000000000 */
[----:B------:R-:W-:Y:S02]  /*0860*/  @P0 IADD3 R3, PT, PT, R4, RZ, RZ ;  /* 0x000000ff04030210 */ /* 0x000fe40007ffe0ff */
[----:B------:R-:W-:-:S03]  /*0870*/  ISETP.NE.AND P0, PT, R5, R2, PT ;  /* 0x000000020500720c */ /* 0x000fc60003f05270 */
[----:B------:R-:W-:Y:S02]  /*0880*/  VIADD R4, R3, 0x1 ;  /* 0x0000000103047836 */ /* 0x000fe40000000000 */
[----:B------:R-:W-:Y:S01]  /*0890*/  @P1 IMAD.MOV R4, RZ, RZ, R3 ;  /* 0x000000ffff041224 */ /* 0x000fe200078e0203 */
[C---:B------:R-:W-:Y:S02]  /*08a0*/  ISETP.NE.AND P1, PT, R6.reuse, R2, PT ;  /* 0x000000020600720c */ /* 0x040fe40003f25270 */
[----:B------:R-:W-:Y:S01]  /*08b0*/  SHF.L.W.U32.HI R3, R6, 0x18, R7 ;  /* 0x0000001806037819 */ /* 0x000fe20000010e07 */
[----:B------:R-:W-:-:S04]  /*08c0*/  VIADD R5, R4, 0x1 ;  /* 0x0000000104057836 */ /* 0x000fc80000000000 */
[----:B------:R-:W-:Y:S01]  /*08d0*/  @P0 IMAD.MOV R5, RZ, RZ, R4 ;  /* 0x000000ffff050224 */ /* 0x000fe200078e0204 */
        /* <DEDUP_REMOVED lines=17> */
[C---:B------:R-:W-:Y:S02]  /*09f0*/  VIADD R4, R5.reuse, 0x1 ;  /* 0x0000000105047836 */ /* 0x040fe40000000000 */
[----:B------:R-:W-:Y:S02]  /*0a00*/  @P1 IADD3 R4, PT, PT, R5, RZ, RZ ;  /* 0x000000ff05041210 */ /* 0x000fe40007ffe0ff */
        /* <DEDUP_REMOVED lines=20> */
[----:B------:R-:W-:Y:S01]  /*0b50*/  VIADD R4, R5, 0x1 ;  /* 0x0000000105047836 */ /* 0x000fe20000000000 */
[C---:B------:R-:W-:Y:S02]  /*0b60*/  SHF.L.W.U32.HI R3, R9.reuse, 0x18, R10 ;  /* 0x0000001809037819 */ /* 0x040fe40000010e0a */
[----:B------:R-:W-:Y:S01]  /*0b70*/  @P1 IMAD.MOV R4, RZ, RZ, R5 ;  /* 0x000000ffff041224 */ /* 0x000fe200078e0205 */
[----:B------:R-:W-:-:S03]  /*0b80*/  ISETP.NE.AND P1, PT, R9, R2, PT ;  /* 0x000000020900720c */ /* 0x000fc60003f25270 */
[----:B------:R-:W-:-:S03]  /*0b90*/  VIADD R5, R4, 0x1 ;  /* 0x0000000104057836 */ /* 0x000fc60000000000 */
[----:B------:R-:W-:Y:S02]  /*0ba0*/  @P0 IADD3 R5, PT, PT, R4, RZ, RZ ;  /* 0x000000ff04050210 */ /* 0x000fe40007ffe0ff */
[-C--:B------:R-:W-:Y:S02]  /*0bb0*/  ISETP.NE.AND P0, PT, R3, R2.reuse, PT ;  /* 0x000000020300720c */ /* 0x080fe40003f05270 */
[--C-:B------:R-:W-:Y:S01]  /*0bc0*/  SHF.L.W.U32.HI R3, R9, 0x10, R10.reuse ;  /* 0x0000001009037819 */ /* 0x100fe20000010e0a */
[----:B------:R-:W-:Y:S02]  /*0bd0*/  VIADD R4, R5, 0x1 ;  /* 0x0000000105047836 */ /* 0x000fe40000000000 */
[----:B------:R-:W-:Y:S01]  /*0be0*/  @P1 IMAD.MOV R4, RZ, RZ, R5 ;  /* 0x000000ffff041224 */ /* 0x000fe200078e0205 */
[----:B------:R-:W-:Y:S02]  /*0bf0*/  ISETP.NE.AND P1, PT, R3, R2, PT ;  /* 0x000000020300720c */ /* 0x000fe40003f25270 */
[----:B------:R-:W-:Y:S01]  /*0c00*/  SHF.L.W.U32.HI R9, R9, 0x8, R10 ;  /* 0x0000000809097819 */ /* 0x000fe20000010e0a */
[----:B------:R-:W-:-:S04]  /*0c10*/  VIADD R3, R4, 0x1 ;  /* 0x0000000104037836 */ /* 0x000fc80000000000 */
[----:B------:R-:W-:Y:S02]  /*0c20*/  @P0 IMAD.MOV R3, RZ, RZ, R4 ;  /* 0x000000ffff030224 */ /* 0x000fe400078e0204 */
[----:B------:R-:W0:Y:S01]  /*0c30*/  LDS.128 R4, [UR4+0x30] ;  /* 0x00003004ff047984 */ /* 0x000e220008000c00 */
[-C--:B------:R-:W-:Y:S01]  /*0c40*/  ISETP.NE.AND P0, PT, R9, R2.reuse, PT ;  /* 0x000000020900720c */ /* 0x080fe20003f05270 */
[----:B------:R-:W-:Y:S02]  /*0c50*/  VIADD R8, R3, 0x1 ;  /* 0x0000000103087836 */ /* 0x000fe40000000000 */
[----:B------:R-:W-:Y:S01]  /*0c60*/  @P1 IMAD.MOV R8, RZ, RZ, R3 ;  /* 0x000000ffff081224 */ /* 0x000fe200078e0203 */
[C---:B------:R-:W-:Y:S02]  /*0c70*/  ISETP.NE.AND P1, PT, R10.reuse, R2, PT ;  /* 0x000000020a00720c */ /* 0x040fe40003f25270 */
[----:B------:R-:W-:Y:S01]  /*0c80*/  SHF.L.W.U32.HI R3, R10, 0x18, R11 ;  /* 0x000000180a037819 */ /* 0x000fe20000010e0b */
[----:B------:R-:W-:-:S06]  /*0c90*/  VIADD R9, R8, 0x1 ;  /* 0x0000000108097836 */ /* 0x000fcc0000000000 */
        /* <DEDUP_REMOVED lines=13> */
[----:B0-----:R-:W-:Y:S01]  /*0d70*/  SHF.L.W.U32.HI R3, R11, 0x18, R4 ;  /* 0x000000180b037819 */ /* 0x001fe20000010e04 */
        /* <DEDUP_REMOVED lines=33> */
[----:B------:R-:W-:Y:S01]  /*0f90*/  SHF.L.W.U32.HI R3, R5, 0x10, R6 ;  /* 0x0000001005037819 */ /* 0x000fe20000010e06 */
[----:B------:R-:W-:Y:S02]  /*0fa0*/  VIADD R4, R8, 0x1 ;  /* 0x0000000108047836 */ /* 0x000fe40000000000 */
[----:B------:R-:W-:Y:S01]  /*0fb0*/  @P1 IMAD.MOV R4, RZ, RZ, R8 ;  /* 0x000000ffff041224 */ /* 0x000fe200078e0208 */
[----:B------:R-:W-:Y:S01]  /*0fc0*/  ISETP.NE.AND P1, PT, R3, R2, PT ;  /* 0x000000020300720c */ /* 0x000fe20003f25270 */
[----:B------:R-:W0:Y:S01]  /*0fd0*/  LDS.128 R8, [UR4+0x40] ;  /* 0x00004004ff087984 */ /* 0x000e220008000c00 */
[----:B------:R-:W-:Y:S01]  /*0fe0*/  SHF.L.W.U32.HI R5, R5, 0x8, R6 ;  /* 0x0000000805057819 */ /* 0x000fe20000010e06 */
[----:B------:R-:W-:-:S04]  /*0ff0*/  VIADD R3, R4, 0x1 ;  /* 0x0000000104037836 */ /* 0x000fc80000000000 */
[----:B------:R-:W-:Y:S01]  /*1000*/  @P0 IMAD.MOV R3, RZ, RZ, R4 ;  /* 0x000000ffff030224 */ /* 0x000fe200078e0204 */
        /* <DEDUP_REMOVED lines=8> */
[C-C-:B------:R-:W-:Y:S01]  /*1090*/  SHF.L.W.U32.HI R3, R6.reuse, 0x10, R7.reuse ;  /* 0x0000001006037819 */ /* 0x140fe20000010e07 */
        /* <DEDUP_REMOVED lines=10> */
[----:B0-----:R-:W-:Y:S01]  /*1140*/  SHF.L.W.U32.HI R3, R7, 0x18, R8 ;  /* 0x0000001807037819 */ /* 0x001fe20000010e08 */
[----:B------:R-:W-:-:S03]  /*1150*/  VIADD R5, R4, 0x1 ;  /* 0x0000000104057836 */ /* 0x000fc60000000000 */
[----:B------:R-:W-:Y:S01]  /*1160*/  @P0 IMAD.MOV R5, RZ, RZ, R4 ;  /* 0x000000ffff050224 */ /* 0x000fe200078e0204 */
[-C--:B------:R-:W-:Y:S02]  /*1170*/  ISETP.NE.AND P0, PT, R3, R2.reuse, PT ;  /* 0x000000020300720c */ /* 0x080fe40003f05270 */
[--C-:B------:R-:W-:Y:S01]  /*1180*/  SHF.L.W.U32.HI R3, R7, 0x10, R8.reuse ;  /* 0x0000001007037819 */ /* 0x100fe20000010e08 */
[----:B------:R-:W-:Y:S01]  /*1190*/  VIADD R4, R5, 0x1 ;  /* 0x0000000105047836 */ /* 0x000fe20000000000 */
[----:B------:R-:W-:Y:S02]  /*11a0*/  SHF.L.W.U32.HI R7, R7, 0x8, R8 ;  /* 0x0000000807077819 */ /* 0x000fe40000010e08 */
[----:B------:R-:W-:Y:S01]  /*11b0*/  @P1 IMAD.MOV R4, RZ, RZ, R5 ;  /* 0x000000ffff041224 */ /* 0x000fe200078e0205 */
[----:B------:R-:W-:-:S03]  /*11c0*/  ISETP.NE.AND P1, PT, R3, R2, PT ;  /* 0x000000020300720c */ /* 0x000fc60003f25270 */
        /* <DEDUP_REMOVED lines=34> */
[C---:B------:R-:W-:Y:S02]  /*13f0*/  VIADD R8, R3.reuse, 0x1 ;  /* 0x0000000103087836 */ /* 0x040fe40000000000 */
[----:B------:R-:W-:Y:S02]  /*1400*/  @P1 IADD3 R8, PT, PT, R3, RZ, RZ ;  /* 0x000000ff03081210 */ /* 0x000fe40007ffe0ff */
[C---:B------:R-:W-:Y:S02]  /*1410*/  ISETP.NE.AND P1, PT, R10.reuse, R2, PT ;  /* 0x000000020a00720c */ /* 0x040fe40003f25270 */
[----:B------:R-:W-:Y:S01]  /*1420*/  SHF.L.W.U32.HI R3, R10, 0x18, R11 ;  /* 0x000000180a037819 */ /* 0x000fe20000010e0b */
[----:B------:R-:W-:-:S05]  /*1430*/  VIADD R9, R8, 0x1 ;  /* 0x0000000108097836 */ /* 0x000fca0000000000 */
        /* <DEDUP_REMOVED lines=12> */
[----:B------:R-:W-:-:S03]  /*1500*/  ISETP.NE.AND P1, PT, R11, R2, PT ;  /* 0x000000020b00720c */ /* 0x000fc60003f25270 */
[----:B------:R-:W-:Y:S01]  /*1510*/  VIADD R9, R8, 0x1 ;  /* 0x0000000108097836 */ /* 0x000fe20000000000 */
[----:B0-----:R-:W-:-:S03]  /*1520*/  SHF.L.W.U32.HI R3, R11, 0x18, R4 ;  /* 0x000000180b037819 */ /* 0x001fc60000010e04 */
        /* <DEDUP_REMOVED lines=33> */
[C---:B------:R-:W-:Y:S02]  /*1740*/  VIADD R4, R8.reuse, 0x1 ;  /* 0x0000000108047836 */ /* 0x040fe40000000000 */
[----:B------:R-:W-:Y:S02]  /*1750*/  @P1 IADD3 R4, PT, PT, R8, RZ, RZ ;  /* 0x000000ff08041210 */ /* 0x000fe40007ffe0ff */
[----:B------:R-:W-:Y:S01]  /*1760*/  ISETP.NE.AND P1, PT, R3, R2, PT ;  /* 0x000000020300720c */ /* 0x000fe20003f25270 */
[----:B------:R-:W0:Y:S01]  /*1770*/  LDS.128 R8, [UR4+0x60] ;  /* 0x00006004ff087984 */ /* 0x000e220008000c00 */
        /* <DEDUP_REMOVED lines=62> */
[----:B------:R-:W-:Y:S02]  /*1b60*/  @P0 IMAD.MOV R3, RZ, RZ, R4 ;  /* 0x000000ffff030224 */ /* 0x000fe400078e0204 */
[----:B------:R-:W0:Y:S01]  /*1b70*/  LDS.128 R4, [UR4+0x70] ;  /* 0x00007004ff047984 */ /* 0x000e220008000c00 */
[----:B------:R-:W-:Y:S01]  /*1b80*/  ISETP.NE.AND P0, PT, R9, R2, PT ;  /* 0x000000020900720c */ /* 0x000fe20003f05270 */
[----:B------:R-:W-:-:S03]  /*1b90*/  VIADD R8, R3, 0x1 ;  /* 0x0000000103087836 */ /* 0x000fc60000000000 */
[----:B------:R-:W-:Y:S01]  /*1ba0*/  @P1 IMAD.MOV R8, RZ, RZ, R3 ;  /* 0x000000ffff081224 */ /* 0x000fe200078e0203 */
        /* <DEDUP_REMOVED lines=45> */
[CC--:B------:R-:W-:Y:S02]  /*1e80*/  ISETP.NE.AND P1, PT, R5.reuse, R2.reuse, PT ;  /* 0x000000020500720c */ /* 0x0c0fe40003f25270 */
[----:B------:R-:W-:Y:S01]  /*1e90*/  SHF.L.W.U32.HI R3, R5, 0x18, R6 ;  /* 0x0000001805037819 */ /* 0x000fe20000010e06 */
[----:B------:R-:W-:Y:S01]  /*1ea0*/  VIADD R8, R4, 0x1 ;  /* 0x0000000104087836 */ /* 0x000fe20000000000 */
[----:B------:R-:W-:Y:S02]  /*1eb0*/  UMOV UR4, 0x400 ;  /* 0x0000040000047882 */ /* 0x000fe40000000000 */
[----:B------:R-:W-:Y:S01]  /*1ec0*/  @P0 IMAD.MOV R8, RZ, RZ, R4 ;  /* 0x000000ffff080224 */ /* 0x000fe200078e0204 */
[----:B------:R-:W-:Y:S01]  /*1ed0*/  ISETP.NE.AND P0, PT, R3, R2, PT ;  /* 0x000000020300720c */ /* 0x000fe20003f05270 */
[----:B------:R-:W-:Y:S01]  /*1ee0*/  ULEA UR4, UR5, UR4, 0x18 ;  /* 0x0000000405047291 */ /* 0x000fe2000f8ec0ff */
[----:B------:R-:W-:Y:S01]  /*1ef0*/  SHF.L.W.U32.HI R3, R5, 0x10, R6 ;  /* 0x0000001005037819 */ /* 0x000fe20000010e06 */
[----:B------:R-:W-:-:S03]  /*1f00*/  VIADD R4, R8, 0x1 ;  /* 0x0000000108047836 */ /* 0x000fc60000000000 */
[----:B------:R-:W-:Y:S01]  /*1f10*/  @P1 IMAD.MOV R4, RZ, RZ, R8 ;  /* 0x000000ffff041224 */ /* 0x000fe200078e0208 */
[-C--:B------:R-:W-:Y:S02]  /*1f20*/  ISETP.NE.AND P1, PT, R3, R2.reuse, PT ;  /* 0x000000020300720c */ /* 0x080fe40003f25270 */
[----:B------:R-:W-:Y:S01]  /*1f30*/  SHF.L.W.U32.HI R5, R5, 0x8, R6 ;  /* 0x0000000805057819 */ /* 0x000fe20000010e06 */
[----:B------:R-:W-:Y:S01]  /*1f40*/  VIADD R3, R4, 0x1 ;  /* 0x0000000104037836 */ /* 0x000fe20000000000 */
[----:B------:R-:W0:Y:S02]  /*1f50*/  LDS.128 R8, [UR4+0x80] ;  /* 0x00008004ff087984 */ /* 0x000e240008000c00 */
        /* <DEDUP_REMOVED lines=38> */
[-C--:B------:R-:W-:Y:S01]  /*21c0*/  ISETP.NE.AND P0, PT, R3, R2.reuse, PT ;  /* 0x000000020300720c */ /* 0x080fe20003f05270 */
[----:B------:R-:W-:Y:S01]  /*21d0*/  UMOV UR4, 0x400 ;  /* 0x0000040000047882 */ /* 0x000fe20000000000 */
[--C-:B------:R-:W-:Y:S01]  /*21e0*/  SHF.L.W.U32.HI R3, R9, 0x10, R10.reuse ;  /* 0x0000001009037819 */ /* 0x100fe20000010e0a */
[----:B------:R-:W-:Y:S01]  /*21f0*/  ULEA UR4, UR5, UR4, 0x18 ;  /* 0x0000000405047291 */ /* 0x000fe2000f8ec0ff */
[----:B------:R-:W-:Y:S02]  /*2200*/  VIADD R4, R5, 0x1 ;  /* 0x0000000105047836 */ /* 0x000fe40000000000 */
        /* <DEDUP_REMOVED lines=130> */
[----:B------:R-:W-:Y:S02]  /*2a30*/  @P0 IADD3 R3, PT, PT, R4, RZ, RZ ;  /* 0x000000ff04030210 */ /* 0x000fe40007ffe0ff */
[----:B------:R-:W0:Y:S01]  /*2a40*/  LDS.128 R4, [UR4+0xb0] ;  /* 0x0000b004ff047984 */ /* 0x000e220008000c00 */
[-C--:B------:R-:W-:Y:S02]  /*2a50*/  ISETP.NE.AND P0, PT, R9, R2.reuse, PT ;  /* 0x000000020900720c */ /* 0x080fe40003f05270 */
[----:B------:R-:W-:Y:S02]  /*2a60*/  VIADD R8, R3, 0x1 ;  /* 0x0000000103087836 */ /* 0x000fe40000000000 */
        /* <DEDUP_REMOVED lines=47> */
[--C-:B------:R-:W-:Y:S01]  /*2d60*/  SHF.L.W.U32.HI R3, R5, 0x18, R6.reuse ;  /* 0x0000001805037819 */ /* 0x100fe20000010e06 */
[C---:B------:R-:W-:Y:S01]  /*2d70*/  VIADD R8, R4.reuse, 0x1 ;  /* 0x0000000104087836 */ /* 0x040fe20000000000 */
[----:B------:R-:W-:Y:S02]  /*2d80*/  UMOV UR4, 0x400 ;  /* 0x0000040000047882 */ /* 0x000fe40000000000 */
[----:B------:R-:W-:Y:S02]  /*2d90*/  @P0 IADD3 R8, PT, PT, R4, RZ, RZ ;  /* 0x000000ff04080210 */ /* 0x000fe40007ffe0ff */
[----:B------:R-:W-:Y:S01]  /*2da0*/  ISETP.NE.AND P0, PT, R3, R2, PT ;  /* 0x000000020300720c */ /* 0x000fe20003f05270 */
[----:B------:R-:W-:Y:S01]  /*2db0*/  ULEA UR4, UR5, UR4, 0x18 ;  /* 0x0000000405047291 */ /* 0x000fe2000f8ec0ff */
[----:B------:R-:W-:Y:S01]  /*2dc0*/  SHF.L.W.U32.HI R3, R5, 0x10, R6 ;  /* 0x0000001005037819 */ /* 0x000fe20000010e06 */
[----:B------:R-:W-:-:S02]  /*2dd0*/  VIADD R4, R8, 0x1 ;  /* 0x0000000108047836 */ /* 0x000fc40000000000 */
[----:B------:R-:W-:Y:S01]  /*2de0*/  @P1 IMAD.MOV R4, RZ, RZ, R8 ;  /* 0x000000ffff041224 */ /* 0x000fe200078e0208 */
[-C--:B------:R-:W-:Y:S02]  /*2df0*/  ISETP.NE.AND P1, PT, R3, R2.reuse, PT ;  /* 0x000000020300720c */ /* 0x080fe40003f25270 */
[----:B------:R-:W-:Y:S01]  /*2e00*/  SHF.L.W.U32.HI R5, R5, 0x8, R6 ;  /* 0x0000000805057819 */ /* 0x000fe20000010e06 */
[----:B------:R-:W-:Y:S01]  /*2e10*/  VIADD R3, R4, 0x1 ;  /* 0x0000000104037836 */ /* 0x000fe20000000000 */
[----:B------:R-:W0:Y:S03]  /*2e20*/  LDS.128 R8, [UR4+0xc0] ;  /* 0x0000c004ff087984 */ /* 0x000e260008000c00 */
        /* <DEDUP_REMOVED lines=72> */
[C-C-:B------:R-:W-:Y:S01]  /*32b0*/  SHF.L.W.U32.HI R3, R10.reuse, 0x10, R11.reuse ;  /* 0x000000100a037819 */ /* 0x140fe20000010e0b */
[C---:B------:R-:W-:Y:S01]  /*32c0*/  VIADD R8, R9.reuse, 0x1 ;  /* 0x0000000109087836 */ /* 0x040fe20000000000 */
[----:B------:R-:W-:Y:S02]  /*32d0*/  @P1 IADD3 R8, PT, PT, R9, RZ, RZ ;  /* 0x000000ff09081210 */ /* 0x000fe40007ffe0ff */
        /* <DEDUP_REMOVED lines=39> */
[----:B------:R-:W-:Y:S01]  /*3550*/  VIADD R8, R4, 0x1 ;  /* 0x0000000104087836 */ /* 0x000fe20000000000 */
[----:B------:R-:W-:-:S03]  /*3560*/  UMOV UR4, 0x400 ;  /* 0x0000040000047882 */ /* 0x000fc60000000000 */
[----:B------:R-:W-:Y:S01]  /*3570*/  @P0 IMAD.MOV R8, RZ, RZ, R4 ;  /* 0x000000ffff080224 */ /* 0x000fe200078e0204 */
[-C--:B------:R-:W-:Y:S01]  /*3580*/  ISETP.NE.AND P0, PT, R3, R2.reuse, PT ;  /* 0x000000020300720c */ /* 0x080fe20003f05270 */
[----:B------:R-:W-:Y:S01]  /*3590*/  ULEA UR4, UR5, UR4, 0x18 ;  /* 0x0000000405047291 */ /* 0x000fe2000f8ec0ff */
[----:B------:R-:W-:Y:S01]  /*35a0*/  SHF.L.W.U32.HI R3, R5, 0x10, R6 ;  /* 0x0000001005037819 */ /* 0x000fe20000010e06 */
[----:B------:R-:W-:Y:S02]  /*35b0*/  VIADD R4, R8, 0x1 ;  /* 0x0000000108047836 */ /* 0x000fe40000000000 */
[----:B------:R-:W-:Y:S01]  /*35c0*/  @P1 IMAD.MOV R4, RZ, RZ, R8 ;  /* 0x000000ffff041224 */ /* 0x000fe200078e0208 */
[-C--:B------:R-:W-:Y:S02]  /*35d0*/  ISETP.NE.AND P1, PT, R3, R2.reuse, PT ;  /* 0x000000020300720c */ /* 0x080fe40003f25270 */
[----:B------:R-:W-:Y:S01]  /*35e0*/  SHF.L.W.U32.HI R5, R5, 0x8, R6 ;  /* 0x0000000805057819 */ /* 0x000fe20000010e06 */
[----:B------:R-:W-:Y:S01]  /*35f0*/  VIADD R3, R4, 0x1 ;  /* 0x0000000104037836 */ /* 0x000fe20000000000 */
[----:B------:R-:W0:Y:S03]  /*3600*/  LDS.128 R8, [UR4+0xe0] ;  /* 0x0000e004ff087984 */ /* 0x000e260008000c00 */
        /* <DEDUP_REMOVED lines=57> */
[C---:B------:R-:W-:Y:S01]  /*39a0*/  VIADD R4, R5.reuse, 0x1 ;  /* 0x0000000105047836 */ /* 0x040fe20000000000 */
[----:B------:R-:W-:Y:S02]  /*39b0*/  @P1 IADD3 R4, PT, PT, R5, RZ, RZ ;  /* 0x000000ff05041210 */ /* 0x000fe40007ffe0ff */
        /* <DEDUP_REMOVED lines=107> */
[C-C-:B------:R-:W-:Y:S01]  /*4070*/  SHF.L.W.U32.HI R3, R8.reuse, 0x10, R9.reuse ;  /* 0x0000001008037819 */ /* 0x140fe20000010e09 */
        /* <DEDUP_REMOVED lines=194> */
[C---:B------:R-:W-:Y:S01]  /*4ca0*/  VIADD R3, R4.reuse, 0x1 ;  /* 0x0000000104037836 */ /* 0x040fe20000000000 */
[----:B------:R-:W0:Y:S02]  /*4cb0*/  LDS.128 R8, [UR4+0x140] ;  /* 0x00014004ff087984 */ /* 0x000e240008000c00 */
        /* <DEDUP_REMOVED lines=192> */
[----:B------:R-:W-:Y:S02]  /*58c0*/  @P1 IADD3 R8, PT, PT, R3, RZ, RZ ;  /* 0x000000ff03081210 */ /* 0x000fe40007ffe0ff */
        /* <DEDUP_REMOVED lines=52> */
[--C-:B------:R-:W-:Y:S01]  /*5c10*/  SHF.L.W.U32.HI R3, R5, 0x10, R6.reuse ;  /* 0x0000001005037819 */ /* 0x100fe20000010e06 */
[C---:B------:R-:W-:Y:S02]  /*5c20*/  VIADD R4, R8.reuse, 0x1 ;  /* 0x0000000108047836 */ /* 0x040fe40000000000 */
[----:B------:R-:W-:Y:S02]  /*5c30*/  @P1 IADD3 R4, PT, PT, R8, RZ, RZ ;  /* 0x000000ff08041210 */ /* 0x000fe40007ffe0ff */
        /* <DEDUP_REMOVED lines=44> */
[C---:B------:R-:W-:Y:S01]  /*5f00*/  SHF.L.W.U32.HI R3, R8.reuse, 0x10, R9 ;  /* 0x0000001008037819 */ /* 0x040fe20000010e09 */
        /* <DEDUP_REMOVED lines=256> */
[----:B------:R-:W-:-:S02]  /*6f10*/  SHF.L.W.U32.HI R9, R9, 0x8, R10 ;  /* 0x0000000809097819 */ /* 0x000fc40000010e0a */
[----:B------:R-:W-:Y:S02]  /*6f20*/  IADD3 R3, PT, PT, R4, 0x1, RZ ;  /* 0x0000000104037810 */ /* 0x000fe40007ffe0ff */
        /* <DEDUP_REMOVED lines=47> */
[----:B------:R-:W-:-:S04]  /*7220*/  ISETP.NE.AND P0, PT, R3, R2, PT ;  /* 0x000000020300720c */ /* 0x000fc80003f05270 */
[----:B------:R-:W-:Y:S01]  /*7230*/  IADD3 R4, PT, PT, R9, 0x1, RZ ;  /* 0x0000000109047810 */ /* 0x000fe20007ffe0ff */
        /* <DEDUP_REMOVED lines=50> */
[--C-:B------:R-:W-:Y:S02]  /*7560*/  SHF.L.W.U32.HI R3, R8, 0x18, R9.reuse ;  /* 0x0000001808037819 */ /* 0x100fe40000010e09 */
[----:B------:R-:W-:Y:S02]  /*7570*/  IADD3 R5, PT, PT, R4, 0x1, RZ ;  /* 0x0000000104057810 */ /* 0x000fe40007ffe0ff */
        /* <DEDUP_REMOVED lines=50> */
[--C-:B------:R-:W-:Y:S02]  /*78a0*/  SHF.L.W.U32.HI R3, R11, 0x10, R4.reuse ;  /* 0x000000100b037819 */ /* 0x100fe40000010e04 */
[----:B------:R-:W-:Y:S01]  /*78b0*/  IADD3 R8, PT, PT, R9, 0x1, RZ ;  /* 0x0000000109087810 */ /* 0x000fe20007ffe0ff */
        /* <DEDUP_REMOVED lines=49> */
[-C--:B------:R-:W-:Y:S02]  /*7bd0*/  ISETP.NE.AND P1, PT, R3, R2.reuse, PT ;  /* 0x000000020300720c */ /* 0x080fe40003f25270 */
[----:B------:R-:W-:Y:S02]  /*7be0*/  SHF.L.W.U32.HI R3, R6, 0x8, R7 ;  /* 0x0000000806037819 */ /* 0x000fe40000010e07 */
[----:B------:R-:W-:Y:S02]  /*7bf0*/  IADD3 R5, PT, PT, R4, 0x1, RZ ;  /* 0x0000000104057810 */ /* 0x000fe40007ffe0ff */
        /* <DEDUP_REMOVED lines=51> */
[----:B------:R-:W-:-:S04]  /*7f30*/  VIADD R6, R4, 0x1 ;  /* 0x0000000104067836 */ /* 0x000fc80000000000 */
[----:B------:R-:W-:Y:S01]  /*7f40*/  @P0 IMAD.MOV R6, RZ, RZ, R4 ;  /* 0x000000ffff060224 */ /* 0x000fe200078e0204 */
[-C--:B------:R-:W-:Y:S01]  /*7f50*/  ISETP.NE.AND P0, PT, R3, R2.reuse, PT ;  /* 0x000000020300720c */ /* 0x080fe20003f05270 */
[----:B------:R-:W0:Y:S01]  /*7f60*/  LDC.64 R4, c[0x0][0x390] ;  /* 0x0000e400ff047b82 */ /* 0x000e220000000a00 */
        /* <DEDUP_REMOVED lines=9> */
[----:B------:R-:W-:-:S04]  /*8000*/  @P1 IMAD.MOV R6, RZ, RZ, R3 ;  /* 0x000000ffff061224 */ /* 0x000fc800078e0203 */
[----:B------:R-:W-:Y:S02]  /*8010*/  VIADD R7, R6, 0x1 ;  /* 0x0000000106077836 */ /* 0x000fe40000000000 */
[----:B0-----:R-:W-:-:S04]  /*8020*/  IMAD.WIDE.U32 R2, R0, 0x4, R4 ;  /* 0x0000000400027825 */ /* 0x001fc800078e0004 */
[----:B------:R-:W-:-:S05]  /*8030*/  @P0 IMAD.MOV R7, RZ, RZ, R6 ;  /* 0x000000ffff070224 */ /* 0x000fca00078e0206 */
[----:B------:R-:W-:Y:S01]  /*8040*/  REDG.E.ADD.STRONG.GPU desc[UR6][R2.64], R7 ;  /* 0x000000070200798e */ /* 0x000fe2000c12e106 */
[----:B------:R-:W-:Y:S05]  /*8050*/  EXIT ;  /* 0x000000000000794d */ /* 0x000fea0003800000 */
.L_x_0:
[----:B------:R-:W-:-:S00]  /*8060*/  BRA `(.L_x_0) ;  /* 0xfffffffc00fc7947 */ /* 0x000fc0000383ffff */
[----:B------:R-:W-:-:S00]  /*8070*/  NOP ;  /* 0x0000000000007918 */ /* 0x000fc00000000000 */
        /* <DEDUP_REMOVED lines=8> */
.L_x_1:


//--------------------- .nv.shared._Z18matchPattern_gpu_1PKjS0_Piii --------------------------
	.section	.nv.shared._Z18matchPattern_gpu_1PKjS0_Piii,"aw",@nobits
	.sectionflags	@""
	.align	4
.nv.shared._Z18matchPattern_gpu_1PKjS0_Piii:
	.zero		1552


//--------------------- .nv.shared.reserved.0     --------------------------
	.section	.nv.shared.reserved.0,"aw",@nobits
	.weak		__nv_reservedSMEM_offset_0_alias
	.size		__nv_reservedSMEM_offset_0_alias, 0, 64
	.other		__nv_reservedSMEM_offset_0_alias,@"STO_CUDA_RESERVED_SHARED STV_DEFAULT"
__nv_reservedSMEM_offset_0_alias:
	.zero		0
	.zero		64


//--------------------- .nv.constant0._Z18matchPattern_gpu_1PKjS0_Piii --------------------------
	.section	.nv.constant0._Z18matchPattern_gpu_1PKjS0_Piii,"a",@progbits
	.sectionflags	@""
	.align	4
.nv.constant0._Z18matchPattern_gpu_1PKjS0_Piii:
	.zero		928


//--------------------- SYMBOLS --------------------------

	.type		.nv.reservedSmem.offset0,@object
	.size		.nv.reservedSmem.offset0,0x4
	.type		.nv.reservedSmem.cap,@object
	.size		.nv.reservedSmem.cap,0x4
